//
// Generated by NVIDIA NVVM Compiler
//
// Compiler Build ID: CL-36424714
// Cuda compilation tools, release 13.0, V13.0.88
// Based on NVVM 20.0.0
//

.version 9.0
.target sm_100
.address_size 64

	// .globl	_Z12forward_initPKhiPf
.global .align 4 .f32 t_gamma;
.global .align 4 .b8 t_trans1[16384];
.global .align 4 .b8 t_trans2[64];
.global .align 4 .b8 t_outputProb[413696];
.global .align 4 .b8 t_initialProb[65536];
.global .align 4 .f32 t_synthetic_247;
// _ZZ11forward_maxPKfPffE4maxp has been demoted
// _ZZ19forward_log_sum_expPKfPfE4psum has been demoted
// _ZZ16viterbi_backwardPKfPKtPtiifE4maxs has been demoted
// _ZZ16viterbi_backwardPKfPKtPtiifE4maxp has been demoted

.visible .entry _Z12forward_initPKhiPf(
	.param .u64 .ptr .align 1 _Z12forward_initPKhiPf_param_0,
	.param .u32 _Z12forward_initPKhiPf_param_1,
	.param .u64 .ptr .align 1 _Z12forward_initPKhiPf_param_2
)
{
	.reg .pred 	%p<2>;
	.reg .b16 	%rs<2>;
	.reg .b32 	%r<15>;
	.reg .b32 	%f<4>;
	.reg .b64 	%rd<19>;

	ld.param.u64 	%rd1, [_Z12forward_initPKhiPf_param_0];
	ld.param.u32 	%r2, [_Z12forward_initPKhiPf_param_1];
	ld.param.u64 	%rd2, [_Z12forward_initPKhiPf_param_2];
	mov.u32 	%r3, %ctaid.x;
	mov.u32 	%r4, %ntid.x;
	mov.u32 	%r5, %tid.x;
	mad.lo.s32 	%r1, %r3, %r4, %r5;
	and.b32  	%r6, %r1, 49152;
	setp.ne.s32 	%p1, %r6, 0;
	@%p1 bra 	$L__BB0_2;
	cvta.to.global.u64 	%rd3, %rd1;
	cvta.to.global.u64 	%rd4, %rd2;
	mov.u32 	%r7, %ctaid.y;
	mul.lo.s32 	%r8, %r2, %r7;
	cvt.u64.u32 	%rd5, %r8;
	add.s64 	%rd6, %rd3, %rd5;
	ld.global.nc.u8 	%rs1, [%rd6];
	cvt.u32.u8 	%r9, %rs1;
	and.b32  	%r10, %r1, 16383;
	shl.b32 	%r11, %r1, 2;
	cvt.u64.u32 	%rd7, %r11;
	and.b64  	%rd8, %rd7, 65532;
	mov.u64 	%rd9, t_initialProb;
	add.s64 	%rd10, %rd9, %rd8;
	ld.global.nc.f32 	%f1, [%rd10];
	mul.wide.u32 	%rd11, %r9, 1024;
	and.b32  	%r12, %r1, 1023;
	cvt.u64.u32 	%rd12, %r12;
	or.b64  	%rd13, %rd11, %rd12;
	shl.b64 	%rd14, %rd13, 2;
	mov.u64 	%rd15, t_outputProb;
	add.s64 	%rd16, %rd15, %rd14;
	ld.global.nc.f32 	%f2, [%rd16];
	add.f32 	%f3, %f1, %f2;
	shl.b32 	%r13, %r7, 14;
	or.b32  	%r14, %r13, %r10;
	mul.wide.u32 	%rd17, %r14, 4;
	add.s64 	%rd18, %rd4, %rd17;
	st.global.f32 	[%rd18], %f3;
$L__BB0_2:
	ret;

}
	// .globl	_Z12forward_stepPKhPKiiPKfPfif
.visible .entry _Z12forward_stepPKhPKiiPKfPfif(
	.param .u64 .ptr .align 1 _Z12forward_stepPKhPKiiPKfPfif_param_0,
	.param .u64 .ptr .align 1 _Z12forward_stepPKhPKiiPKfPfif_param_1,
	.param .u32 _Z12forward_stepPKhPKiiPKfPfif_param_2,
	.param .u64 .ptr .align 1 _Z12forward_stepPKhPKiiPKfPfif_param_3,
	.param .u64 .ptr .align 1 _Z12forward_stepPKhPKiiPKfPfif_param_4,
	.param .u32 _Z12forward_stepPKhPKiiPKfPfif_param_5,
	.param .f32 _Z12forward_stepPKhPKiiPKfPfif_param_6
)
{
	.reg .pred 	%p<14>;
	.reg .b16 	%rs<12>;
	.reg .b32 	%r<39>;
	.reg .b32 	%f<113>;
	.reg .b64 	%rd<37>;

	ld.param.u64 	%rd3, [_Z12forward_stepPKhPKiiPKfPfif_param_0];
	ld.param.u64 	%rd4, [_Z12forward_stepPKhPKiiPKfPfif_param_1];
	ld.param.u32 	%r6, [_Z12forward_stepPKhPKiiPKfPfif_param_2];
	ld.param.u64 	%rd5, [_Z12forward_stepPKhPKiiPKfPfif_param_3];
	ld.param.u64 	%rd6, [_Z12forward_stepPKhPKiiPKfPfif_param_4];
	ld.param.u32 	%r7, [_Z12forward_stepPKhPKiiPKfPfif_param_5];
	ld.param.f32 	%f9, [_Z12forward_stepPKhPKiiPKfPfif_param_6];
	cvta.to.global.u64 	%rd1, %rd6;
	cvta.to.global.u64 	%rd2, %rd5;
	mov.u32 	%r8, %ctaid.x;
	mov.u32 	%r9, %ntid.x;
	mov.u32 	%r10, %tid.x;
	mad.lo.s32 	%r1, %r8, %r9, %r10;
	mov.u32 	%r2, %ctaid.y;
	and.b32  	%r11, %r1, 49152;
	setp.ne.s32 	%p1, %r11, 0;
	@%p1 bra 	$L__BB1_7;
	cvta.to.global.u64 	%rd7, %rd4;
	shl.b32 	%r3, %r2, 14;
	and.b32  	%r12, %r1, 16383;
	or.b32  	%r4, %r3, %r12;
	mul.wide.u32 	%rd8, %r2, 4;
	add.s64 	%rd9, %rd7, %rd8;
	ld.global.nc.u32 	%r5, [%rd9];
	setp.ge.s32 	%p2, %r7, %r5;
	@%p2 bra 	$L__BB1_5;
	cvt.u16.u32 	%rs3, %r1;
	mad.lo.s32 	%r13, %r6, %r2, %r7;
	cvt.u64.u32 	%rd13, %r13;
	cvta.to.global.u64 	%rd14, %rd3;
	add.s64 	%rd15, %rd14, %rd13;
	ld.global.nc.u8 	%rs4, [%rd15];
	cvt.u16.u8 	%rs1, %rs4;
	shr.u32 	%r14, %r1, 2;
	and.b32  	%r15, %r14, 255;
	shr.u16 	%rs5, %rs3, 10;
	cvt.u32.u16 	%r16, %rs5;
	mul.wide.u32 	%rd16, %r16, 4;
	mov.u64 	%rd17, t_trans2;
	add.s64 	%rd18, %rd17, %rd16;
	ld.global.nc.f32 	%f11, [%rd18];
	and.b32  	%r17, %r1, 1023;
	shl.b32 	%r18, %r1, 2;
	cvt.u64.u32 	%rd19, %r18;
	and.b64  	%rd20, %rd19, 4092;
	mov.u64 	%rd21, t_trans1;
	add.s64 	%rd22, %rd21, %rd20;
	ld.global.nc.f32 	%f12, [%rd22];
	add.f32 	%f13, %f12, %f11;
	add.s32 	%r19, %r3, %r15;
	mul.wide.u32 	%rd23, %r19, 4;
	add.s64 	%rd24, %rd2, %rd23;
	ld.global.nc.f32 	%f14, [%rd24];
	add.f32 	%f1, %f13, %f14;
	or.b32  	%r20, %r17, 1024;
	mul.wide.u32 	%rd25, %r20, 4;
	add.s64 	%rd26, %rd21, %rd25;
	ld.global.nc.f32 	%f15, [%rd26];
	add.f32 	%f16, %f15, %f11;
	ld.global.nc.f32 	%f17, [%rd24+1024];
	add.f32 	%f2, %f16, %f17;
	ld.global.nc.f32 	%f18, [%rd26+4096];
	add.f32 	%f19, %f18, %f11;
	ld.global.nc.f32 	%f20, [%rd24+2048];
	add.f32 	%f3, %f19, %f20;
	ld.global.nc.f32 	%f21, [%rd26+8192];
	add.f32 	%f22, %f21, %f11;
	ld.global.nc.f32 	%f23, [%rd24+3072];
	add.f32 	%f4, %f22, %f23;
	and.b16  	%rs6, %rs3, 15360;
	setp.eq.s16 	%p4, %rs6, 15360;
	ld.global.nc.f32 	%f24, [t_gamma];
	setp.eq.s16 	%p5, %rs6, 14336;
	and.b16  	%rs2, %rs3, 1023;
	or.b16  	%rs7, %rs2, 15360;
	ld.global.nc.f32 	%f25, [t_synthetic_247];
	or.b16  	%rs8, %rs6, %rs2;
	add.s16 	%rs9, %rs8, 1024;
	selp.b16 	%rs10, %rs3, %rs9, %p4;
	selp.b16 	%rs11, %rs7, %rs10, %p5;
	selp.f32 	%f26, %f24, 0f00000000, %p4;
	selp.f32 	%f27, %f25, %f26, %p5;
	cvt.u32.u16 	%r21, %rs11;
	add.s32 	%r22, %r3, %r21;
	mul.wide.u32 	%rd27, %r22, 4;
	add.s64 	%rd28, %rd2, %rd27;
	ld.global.nc.f32 	%f28, [%rd28];
	add.f32 	%f5, %f27, %f28;
	setp.gt.f32 	%p6, %f2, %f1;
	selp.f32 	%f29, %f2, %f1, %p6;
	setp.gt.f32 	%p7, %f3, %f29;
	selp.f32 	%f30, %f3, %f29, %p7;
	setp.gt.f32 	%p8, %f4, %f30;
	selp.f32 	%f31, %f4, %f30, %p8;
	setp.gt.f32 	%p9, %f5, %f31;
	selp.f32 	%f112, %f5, %f31, %p9;
	setp.eq.f32 	%p10, %f112, %f9;
	@%p10 bra 	$L__BB1_4;
	sub.f32 	%f32, %f1, %f112;
	fma.rn.f32 	%f33, %f32, 0f3BBB989D, 0f3F000000;
	cvt.sat.f32.f32 	%f34, %f33;
	mov.f32 	%f35, 0f4B400001;
	mov.f32 	%f36, 0f437C0000;
	fma.rm.f32 	%f37, %f34, %f36, %f35;
	add.f32 	%f38, %f37, 0fCB40007F;
	neg.f32 	%f39, %f38;
	fma.rn.f32 	%f40, %f32, 0f3FB8AA3B, %f39;
	fma.rn.f32 	%f41, %f32, 0f32A57060, %f40;
	mov.b32 	%r23, %f37;
	shl.b32 	%r24, %r23, 23;
	mov.b32 	%f42, %r24;
	ex2.approx.ftz.f32 	%f43, %f41;
	fma.rn.f32 	%f44, %f43, %f42, 0f00000000;
	sub.f32 	%f45, %f2, %f112;
	fma.rn.f32 	%f46, %f45, 0f3BBB989D, 0f3F000000;
	cvt.sat.f32.f32 	%f47, %f46;
	fma.rm.f32 	%f48, %f47, %f36, %f35;
	add.f32 	%f49, %f48, 0fCB40007F;
	neg.f32 	%f50, %f49;
	fma.rn.f32 	%f51, %f45, 0f3FB8AA3B, %f50;
	fma.rn.f32 	%f52, %f45, 0f32A57060, %f51;
	mov.b32 	%r25, %f48;
	shl.b32 	%r26, %r25, 23;
	mov.b32 	%f53, %r26;
	ex2.approx.ftz.f32 	%f54, %f52;
	fma.rn.f32 	%f55, %f54, %f53, %f44;
	sub.f32 	%f56, %f3, %f112;
	fma.rn.f32 	%f57, %f56, 0f3BBB989D, 0f3F000000;
	cvt.sat.f32.f32 	%f58, %f57;
	fma.rm.f32 	%f59, %f58, %f36, %f35;
	add.f32 	%f60, %f59, 0fCB40007F;
	neg.f32 	%f61, %f60;
	fma.rn.f32 	%f62, %f56, 0f3FB8AA3B, %f61;
	fma.rn.f32 	%f63, %f56, 0f32A57060, %f62;
	mov.b32 	%r27, %f59;
	shl.b32 	%r28, %r27, 23;
	mov.b32 	%f64, %r28;
	ex2.approx.ftz.f32 	%f65, %f63;
	fma.rn.f32 	%f66, %f65, %f64, %f55;
	sub.f32 	%f67, %f4, %f112;
	fma.rn.f32 	%f68, %f67, 0f3BBB989D, 0f3F000000;
	cvt.sat.f32.f32 	%f69, %f68;
	fma.rm.f32 	%f70, %f69, %f36, %f35;
	add.f32 	%f71, %f70, 0fCB40007F;
	neg.f32 	%f72, %f71;
	fma.rn.f32 	%f73, %f67, 0f3FB8AA3B, %f72;
	fma.rn.f32 	%f74, %f67, 0f32A57060, %f73;
	mov.b32 	%r29, %f70;
	shl.b32 	%r30, %r29, 23;
	mov.b32 	%f75, %r30;
	ex2.approx.ftz.f32 	%f76, %f74;
	fma.rn.f32 	%f77, %f76, %f75, %f66;
	sub.f32 	%f78, %f5, %f112;
	fma.rn.f32 	%f79, %f78, 0f3BBB989D, 0f3F000000;
	cvt.sat.f32.f32 	%f80, %f79;
	fma.rm.f32 	%f81, %f80, %f36, %f35;
	add.f32 	%f82, %f81, 0fCB40007F;
	neg.f32 	%f83, %f82;
	fma.rn.f32 	%f84, %f78, 0f3FB8AA3B, %f83;
	fma.rn.f32 	%f85, %f78, 0f32A57060, %f84;
	mov.b32 	%r31, %f81;
	shl.b32 	%r32, %r31, 23;
	mov.b32 	%f86, %r32;
	ex2.approx.ftz.f32 	%f87, %f85;
	fma.rn.f32 	%f88, %f87, %f86, %f77;
	setp.lt.f32 	%p11, %f88, 0f00800000;
	mul.f32 	%f89, %f88, 0f4B000000;
	selp.f32 	%f90, %f89, %f88, %p11;
	selp.f32 	%f91, 0fC1B80000, 0f00000000, %p11;
	mov.b32 	%r33, %f90;
	add.s32 	%r34, %r33, -1059760811;
	and.b32  	%r35, %r34, -8388608;
	sub.s32 	%r36, %r33, %r35;
	mov.b32 	%f92, %r36;
	cvt.rn.f32.s32 	%f93, %r35;
	fma.rn.f32 	%f94, %f93, 0f34000000, %f91;
	add.f32 	%f95, %f92, 0fBF800000;
	fma.rn.f32 	%f96, %f95, 0fBE055027, 0f3E1039F6;
	fma.rn.f32 	%f97, %f96, %f95, 0fBDF8CDCC;
	fma.rn.f32 	%f98, %f97, %f95, 0f3E0F2955;
	fma.rn.f32 	%f99, %f98, %f95, 0fBE2AD8B9;
	fma.rn.f32 	%f100, %f99, %f95, 0f3E4CED0B;
	fma.rn.f32 	%f101, %f100, %f95, 0fBE7FFF22;
	fma.rn.f32 	%f102, %f101, %f95, 0f3EAAAA78;
	fma.rn.f32 	%f103, %f102, %f95, 0fBF000000;
	mul.f32 	%f104, %f95, %f103;
	fma.rn.f32 	%f105, %f104, %f95, %f95;
	fma.rn.f32 	%f106, %f94, 0f3F317218, %f105;
	setp.gt.u32 	%p12, %r33, 2139095039;
	fma.rn.f32 	%f107, %f90, 0f7F800000, 0f7F800000;
	selp.f32 	%f108, %f107, %f106, %p12;
	setp.eq.f32 	%p13, %f90, 0f00000000;
	selp.f32 	%f109, 0fFF800000, %f108, %p13;
	add.f32 	%f112, %f112, %f109;
$L__BB1_4:
	cvt.u32.u16 	%r37, %rs1;
	and.b32  	%r38, %r37, 255;
	mul.wide.u32 	%rd29, %r38, 1024;
	cvt.u64.u16 	%rd30, %rs2;
	or.b64  	%rd31, %rd29, %rd30;
	shl.b64 	%rd32, %rd31, 2;
	mov.u64 	%rd33, t_outputProb;
	add.s64 	%rd34, %rd33, %rd32;
	ld.global.nc.f32 	%f110, [%rd34];
	add.f32 	%f111, %f112, %f110;
	mul.wide.u32 	%rd35, %r4, 4;
	add.s64 	%rd36, %rd1, %rd35;
	st.global.f32 	[%rd36], %f111;
	bra.uni 	$L__BB1_7;
$L__BB1_5:
	setp.ne.s32 	%p3, %r7, %r5;
	@%p3 bra 	$L__BB1_7;
	mul.wide.u32 	%rd10, %r4, 4;
	add.s64 	%rd11, %rd2, %rd10;
	ld.global.nc.f32 	%f10, [%rd11];
	add.s64 	%rd12, %rd1, %rd10;
	st.global.f32 	[%rd12], %f10;
$L__BB1_7:
	ret;

}
	// .globl	_Z11forward_maxPKfPff
.visible .entry _Z11forward_maxPKfPff(
	.param .u64 .ptr .align 1 _Z11forward_maxPKfPff_param_0,
	.param .u64 .ptr .align 1 _Z11forward_maxPKfPff_param_1,
	.param .f32 _Z11forward_maxPKfPff_param_2
)
{
	.reg .pred 	%p<25>;
	.reg .b32 	%r<34>;
	.reg .b32 	%f<48>;
	.reg .b64 	%rd<14>;
	// demoted variable
	.shared .align 4 .b8 _ZZ11forward_maxPKfPffE4maxp[2048];
	ld.param.u64 	%rd5, [_Z11forward_maxPKfPff_param_0];
	ld.param.u64 	%rd4, [_Z11forward_maxPKfPff_param_1];
	cvta.to.global.u64 	%rd1, %rd5;
	mov.u32 	%r1, %tid.x;
	mov.u32 	%r2, %ctaid.x;
	shl.b32 	%r19, %r2, 14;
	or.b32  	%r30, %r19, %r1;
	mul.wide.u32 	%rd6, %r30, 4;
	add.s64 	%rd7, %rd1, %rd6;
	ld.global.nc.f32 	%f44, [%rd7];
	shl.b32 	%r20, %r1, 2;
	mov.u32 	%r21, _ZZ11forward_maxPKfPffE4maxp;
	add.s32 	%r4, %r21, %r20;
	st.shared.f32 	[%r4], %f44;
	add.s32 	%r31, %r30, 512;
	add.s32 	%r6, %r19, 16384;
	setp.ge.u32 	%p1, %r31, %r6;
	@%p1 bra 	$L__BB2_18;
	add.s32 	%r22, %r30, 1024;
	max.u32 	%r23, %r22, %r6;
	sub.s32 	%r24, %r23, %r30;
	add.s32 	%r7, %r24, -513;
	and.b32  	%r25, %r7, 1536;
	setp.eq.s32 	%p2, %r25, 1536;
	@%p2 bra 	$L__BB2_7;
	shr.u32 	%r26, %r7, 9;
	add.s32 	%r27, %r26, 1;
	and.b32  	%r28, %r27, 3;
	neg.s32 	%r29, %r28;
$L__BB2_3:
	.pragma "nounroll";
	mul.wide.s32 	%rd8, %r31, 4;
	add.s64 	%rd9, %rd1, %rd8;
	ld.global.nc.f32 	%f3, [%rd9];
	setp.leu.f32 	%p3, %f3, %f44;
	@%p3 bra 	$L__BB2_5;
	st.shared.f32 	[%r4], %f3;
	mov.f32 	%f44, %f3;
$L__BB2_5:
	add.s32 	%r31, %r31, 512;
	add.s32 	%r30, %r30, 512;
	add.s32 	%r29, %r29, 1;
	setp.ne.s32 	%p4, %r29, 0;
	@%p4 bra 	$L__BB2_3;
	add.s32 	%r31, %r30, 512;
$L__BB2_7:
	setp.lt.u32 	%p5, %r7, 1536;
	@%p5 bra 	$L__BB2_18;
	add.s64 	%rd2, %rd1, 4096;
$L__BB2_9:
	mul.wide.s32 	%rd10, %r31, 4;
	add.s64 	%rd3, %rd2, %rd10;
	ld.global.nc.f32 	%f7, [%rd3+-4096];
	setp.leu.f32 	%p6, %f7, %f44;
	@%p6 bra 	$L__BB2_11;
	st.shared.f32 	[%r4], %f7;
	mov.f32 	%f44, %f7;
$L__BB2_11:
	ld.global.nc.f32 	%f9, [%rd3+-2048];
	setp.leu.f32 	%p7, %f9, %f44;
	@%p7 bra 	$L__BB2_13;
	st.shared.f32 	[%r4], %f9;
	mov.f32 	%f44, %f9;
$L__BB2_13:
	ld.global.nc.f32 	%f11, [%rd3];
	setp.leu.f32 	%p8, %f11, %f44;
	@%p8 bra 	$L__BB2_15;
	st.shared.f32 	[%r4], %f11;
	mov.f32 	%f44, %f11;
$L__BB2_15:
	ld.global.nc.f32 	%f13, [%rd3+2048];
	setp.leu.f32 	%p9, %f13, %f44;
	@%p9 bra 	$L__BB2_17;
	st.shared.f32 	[%r4], %f13;
	mov.f32 	%f44, %f13;
$L__BB2_17:
	add.s32 	%r31, %r31, 2048;
	setp.lt.u32 	%p10, %r31, %r6;
	@%p10 bra 	$L__BB2_9;
$L__BB2_18:
	bar.sync 	0;
	setp.gt.u32 	%p11, %r1, 255;
	@%p11 bra 	$L__BB2_21;
	ld.shared.f32 	%f15, [%r4+1024];
	ld.shared.f32 	%f18, [%r4];
	setp.leu.f32 	%p12, %f15, %f18;
	@%p12 bra 	$L__BB2_21;
	st.shared.f32 	[%r4], %f15;
$L__BB2_21:
	bar.sync 	0;
	setp.gt.u32 	%p13, %r1, 127;
	@%p13 bra 	$L__BB2_24;
	ld.shared.f32 	%f16, [%r4+512];
	ld.shared.f32 	%f19, [%r4];
	setp.leu.f32 	%p14, %f16, %f19;
	@%p14 bra 	$L__BB2_24;
	st.shared.f32 	[%r4], %f16;
$L__BB2_24:
	bar.sync 	0;
	setp.gt.u32 	%p15, %r1, 63;
	@%p15 bra 	$L__BB2_27;
	ld.shared.f32 	%f17, [%r4+256];
	ld.shared.f32 	%f20, [%r4];
	setp.leu.f32 	%p16, %f17, %f20;
	@%p16 bra 	$L__BB2_27;
	st.shared.f32 	[%r4], %f17;
$L__BB2_27:
	bar.sync 	0;
	setp.gt.u32 	%p17, %r1, 31;
	@%p17 bra 	$L__BB2_42;
	ld.volatile.shared.f32 	%f21, [%r4+128];
	ld.volatile.shared.f32 	%f22, [%r4];
	setp.leu.f32 	%p18, %f21, %f22;
	@%p18 bra 	$L__BB2_30;
	ld.volatile.shared.f32 	%f23, [%r4+128];
	st.volatile.shared.f32 	[%r4], %f23;
$L__BB2_30:
	ld.volatile.shared.f32 	%f24, [%r4+64];
	ld.volatile.shared.f32 	%f25, [%r4];
	setp.leu.f32 	%p19, %f24, %f25;
	@%p19 bra 	$L__BB2_32;
	ld.volatile.shared.f32 	%f26, [%r4+64];
	st.volatile.shared.f32 	[%r4], %f26;
$L__BB2_32:
	ld.volatile.shared.f32 	%f27, [%r4+32];
	ld.volatile.shared.f32 	%f28, [%r4];
	setp.leu.f32 	%p20, %f27, %f28;
	@%p20 bra 	$L__BB2_34;
	ld.volatile.shared.f32 	%f29, [%r4+32];
	st.volatile.shared.f32 	[%r4], %f29;
$L__BB2_34:
	ld.volatile.shared.f32 	%f30, [%r4+16];
	ld.volatile.shared.f32 	%f31, [%r4];
	setp.leu.f32 	%p21, %f30, %f31;
	@%p21 bra 	$L__BB2_36;
	ld.volatile.shared.f32 	%f32, [%r4+16];
	st.volatile.shared.f32 	[%r4], %f32;
$L__BB2_36:
	ld.volatile.shared.f32 	%f33, [%r4+8];
	ld.volatile.shared.f32 	%f34, [%r4];
	setp.leu.f32 	%p22, %f33, %f34;
	@%p22 bra 	$L__BB2_38;
	ld.volatile.shared.f32 	%f35, [%r4+8];
	st.volatile.shared.f32 	[%r4], %f35;
$L__BB2_38:
	ld.volatile.shared.f32 	%f36, [%r4+4];
	ld.volatile.shared.f32 	%f37, [%r4];
	setp.leu.f32 	%p23, %f36, %f37;
	@%p23 bra 	$L__BB2_40;
	ld.volatile.shared.f32 	%f38, [%r4+4];
	st.volatile.shared.f32 	[%r4], %f38;
$L__BB2_40:
	setp.ne.s32 	%p24, %r1, 0;
	@%p24 bra 	$L__BB2_42;
	ld.shared.f32 	%f39, [_ZZ11forward_maxPKfPffE4maxp];
	cvta.to.global.u64 	%rd11, %rd4;
	mul.wide.u32 	%rd12, %r2, 4;
	add.s64 	%rd13, %rd11, %rd12;
	st.global.f32 	[%rd13], %f39;
$L__BB2_42:
	ret;

}
	// .globl	_Z19forward_log_sum_expPKfPf
.visible .entry _Z19forward_log_sum_expPKfPf(
	.param .u64 .ptr .align 1 _Z19forward_log_sum_expPKfPf_param_0,
	.param .u64 .ptr .align 1 _Z19forward_log_sum_expPKfPf_param_1
)
{
	.reg .pred 	%p<17>;
	.reg .b32 	%r<75>;
	.reg .b32 	%f<273>;
	.reg .b64 	%rd<18>;
	// demoted variable
	.shared .align 4 .b8 _ZZ19forward_log_sum_expPKfPfE4psum[2048];
	ld.param.u64 	%rd4, [_Z19forward_log_sum_expPKfPf_param_0];
	ld.param.u64 	%rd5, [_Z19forward_log_sum_expPKfPf_param_1];
	cvta.to.global.u64 	%rd1, %rd4;
	cvta.to.global.u64 	%rd6, %rd5;
	mov.u32 	%r1, %tid.x;
	mov.u32 	%r22, %ctaid.x;
	shl.b32 	%r23, %r22, 14;
	mul.wide.u32 	%rd7, %r22, 4;
	add.s64 	%rd2, %rd6, %rd7;
	ld.global.f32 	%f1, [%rd2];
	or.b32  	%r70, %r23, %r1;
	mul.wide.u32 	%rd8, %r70, 4;
	add.s64 	%rd9, %rd1, %rd8;
	ld.global.nc.f32 	%f15, [%rd9];
	sub.f32 	%f16, %f15, %f1;
	fma.rn.f32 	%f17, %f16, 0f3BBB989D, 0f3F000000;
	cvt.sat.f32.f32 	%f18, %f17;
	mov.f32 	%f19, 0f4B400001;
	mov.f32 	%f20, 0f437C0000;
	fma.rm.f32 	%f21, %f18, %f20, %f19;
	add.f32 	%f22, %f21, 0fCB40007F;
	neg.f32 	%f23, %f22;
	fma.rn.f32 	%f24, %f16, 0f3FB8AA3B, %f23;
	fma.rn.f32 	%f25, %f16, 0f32A57060, %f24;
	mov.b32 	%r24, %f21;
	shl.b32 	%r25, %r24, 23;
	mov.b32 	%f26, %r25;
	ex2.approx.ftz.f32 	%f27, %f25;
	mul.f32 	%f272, %f27, %f26;
	shl.b32 	%r26, %r1, 2;
	mov.u32 	%r27, _ZZ19forward_log_sum_expPKfPfE4psum;
	add.s32 	%r3, %r27, %r26;
	st.shared.f32 	[%r3], %f272;
	add.s32 	%r73, %r70, 512;
	add.s32 	%r5, %r23, 16384;
	setp.ge.u32 	%p1, %r73, %r5;
	@%p1 bra 	$L__BB3_14;
	add.s32 	%r28, %r70, 1024;
	max.u32 	%r29, %r28, %r5;
	sub.s32 	%r30, %r29, %r70;
	add.s32 	%r6, %r30, -513;
	shr.u32 	%r31, %r6, 9;
	add.s32 	%r7, %r31, 1;
	and.b32  	%r8, %r7, 7;
	setp.lt.u32 	%p2, %r6, 3584;
	@%p2 bra 	$L__BB3_5;
	and.b32  	%r32, %r7, 16777208;
	neg.s32 	%r69, %r32;
	add.s64 	%rd3, %rd1, 8192;
$L__BB3_3:
	.pragma "nounroll";
	mul.wide.s32 	%rd10, %r73, 4;
	add.s64 	%rd11, %rd3, %rd10;
	ld.global.nc.f32 	%f29, [%rd11+-8192];
	sub.f32 	%f30, %f29, %f1;
	fma.rn.f32 	%f31, %f30, 0f3BBB989D, 0f3F000000;
	cvt.sat.f32.f32 	%f32, %f31;
	mov.f32 	%f33, 0f4B400001;
	mov.f32 	%f34, 0f437C0000;
	fma.rm.f32 	%f35, %f32, %f34, %f33;
	add.f32 	%f36, %f35, 0fCB40007F;
	neg.f32 	%f37, %f36;
	fma.rn.f32 	%f38, %f30, 0f3FB8AA3B, %f37;
	fma.rn.f32 	%f39, %f30, 0f32A57060, %f38;
	mov.b32 	%r33, %f35;
	shl.b32 	%r34, %r33, 23;
	mov.b32 	%f40, %r34;
	ex2.approx.ftz.f32 	%f41, %f39;
	fma.rn.f32 	%f42, %f41, %f40, %f272;
	ld.global.nc.f32 	%f43, [%rd11+-6144];
	sub.f32 	%f44, %f43, %f1;
	fma.rn.f32 	%f45, %f44, 0f3BBB989D, 0f3F000000;
	cvt.sat.f32.f32 	%f46, %f45;
	fma.rm.f32 	%f47, %f46, %f34, %f33;
	add.f32 	%f48, %f47, 0fCB40007F;
	neg.f32 	%f49, %f48;
	fma.rn.f32 	%f50, %f44, 0f3FB8AA3B, %f49;
	fma.rn.f32 	%f51, %f44, 0f32A57060, %f50;
	mov.b32 	%r35, %f47;
	shl.b32 	%r36, %r35, 23;
	mov.b32 	%f52, %r36;
	ex2.approx.ftz.f32 	%f53, %f51;
	fma.rn.f32 	%f54, %f53, %f52, %f42;
	ld.global.nc.f32 	%f55, [%rd11+-4096];
	sub.f32 	%f56, %f55, %f1;
	fma.rn.f32 	%f57, %f56, 0f3BBB989D, 0f3F000000;
	cvt.sat.f32.f32 	%f58, %f57;
	fma.rm.f32 	%f59, %f58, %f34, %f33;
	add.f32 	%f60, %f59, 0fCB40007F;
	neg.f32 	%f61, %f60;
	fma.rn.f32 	%f62, %f56, 0f3FB8AA3B, %f61;
	fma.rn.f32 	%f63, %f56, 0f32A57060, %f62;
	mov.b32 	%r37, %f59;
	shl.b32 	%r38, %r37, 23;
	mov.b32 	%f64, %r38;
	ex2.approx.ftz.f32 	%f65, %f63;
	fma.rn.f32 	%f66, %f65, %f64, %f54;
	ld.global.nc.f32 	%f67, [%rd11+-2048];
	sub.f32 	%f68, %f67, %f1;
	fma.rn.f32 	%f69, %f68, 0f3BBB989D, 0f3F000000;
	cvt.sat.f32.f32 	%f70, %f69;
	fma.rm.f32 	%f71, %f70, %f34, %f33;
	add.f32 	%f72, %f71, 0fCB40007F;
	neg.f32 	%f73, %f72;
	fma.rn.f32 	%f74, %f68, 0f3FB8AA3B, %f73;
	fma.rn.f32 	%f75, %f68, 0f32A57060, %f74;
	mov.b32 	%r39, %f71;
	shl.b32 	%r40, %r39, 23;
	mov.b32 	%f76, %r40;
	ex2.approx.ftz.f32 	%f77, %f75;
	fma.rn.f32 	%f78, %f77, %f76, %f66;
	ld.global.nc.f32 	%f79, [%rd11];
	sub.f32 	%f80, %f79, %f1;
	fma.rn.f32 	%f81, %f80, 0f3BBB989D, 0f3F000000;
	cvt.sat.f32.f32 	%f82, %f81;
	fma.rm.f32 	%f83, %f82, %f34, %f33;
	add.f32 	%f84, %f83, 0fCB40007F;
	neg.f32 	%f85, %f84;
	fma.rn.f32 	%f86, %f80, 0f3FB8AA3B, %f85;
	fma.rn.f32 	%f87, %f80, 0f32A57060, %f86;
	mov.b32 	%r41, %f83;
	shl.b32 	%r42, %r41, 23;
	mov.b32 	%f88, %r42;
	ex2.approx.ftz.f32 	%f89, %f87;
	fma.rn.f32 	%f90, %f89, %f88, %f78;
	ld.global.nc.f32 	%f91, [%rd11+2048];
	sub.f32 	%f92, %f91, %f1;
	fma.rn.f32 	%f93, %f92, 0f3BBB989D, 0f3F000000;
	cvt.sat.f32.f32 	%f94, %f93;
	fma.rm.f32 	%f95, %f94, %f34, %f33;
	add.f32 	%f96, %f95, 0fCB40007F;
	neg.f32 	%f97, %f96;
	fma.rn.f32 	%f98, %f92, 0f3FB8AA3B, %f97;
	fma.rn.f32 	%f99, %f92, 0f32A57060, %f98;
	mov.b32 	%r43, %f95;
	shl.b32 	%r44, %r43, 23;
	mov.b32 	%f100, %r44;
	ex2.approx.ftz.f32 	%f101, %f99;
	fma.rn.f32 	%f102, %f101, %f100, %f90;
	ld.global.nc.f32 	%f103, [%rd11+4096];
	sub.f32 	%f104, %f103, %f1;
	fma.rn.f32 	%f105, %f104, 0f3BBB989D, 0f3F000000;
	cvt.sat.f32.f32 	%f106, %f105;
	fma.rm.f32 	%f107, %f106, %f34, %f33;
	add.f32 	%f108, %f107, 0fCB40007F;
	neg.f32 	%f109, %f108;
	fma.rn.f32 	%f110, %f104, 0f3FB8AA3B, %f109;
	fma.rn.f32 	%f111, %f104, 0f32A57060, %f110;
	mov.b32 	%r45, %f107;
	shl.b32 	%r46, %r45, 23;
	mov.b32 	%f112, %r46;
	ex2.approx.ftz.f32 	%f113, %f111;
	fma.rn.f32 	%f114, %f113, %f112, %f102;
	ld.global.nc.f32 	%f115, [%rd11+6144];
	sub.f32 	%f116, %f115, %f1;
	fma.rn.f32 	%f117, %f116, 0f3BBB989D, 0f3F000000;
	cvt.sat.f32.f32 	%f118, %f117;
	fma.rm.f32 	%f119, %f118, %f34, %f33;
	add.f32 	%f120, %f119, 0fCB40007F;
	neg.f32 	%f121, %f120;
	fma.rn.f32 	%f122, %f116, 0f3FB8AA3B, %f121;
	fma.rn.f32 	%f123, %f116, 0f32A57060, %f122;
	mov.b32 	%r47, %f119;
	shl.b32 	%r48, %r47, 23;
	mov.b32 	%f124, %r48;
	ex2.approx.ftz.f32 	%f125, %f123;
	fma.rn.f32 	%f272, %f125, %f124, %f114;
	add.s32 	%r73, %r73, 4096;
	add.s32 	%r70, %r70, 4096;
	add.s32 	%r69, %r69, 8;
	setp.ne.s32 	%p3, %r69, 0;
	@%p3 bra 	$L__BB3_3;
	add.s32 	%r73, %r70, 512;
$L__BB3_5:
	setp.eq.s32 	%p4, %r8, 0;
	@%p4 bra 	$L__BB3_13;
	setp.lt.u32 	%p5, %r8, 4;
	@%p5 bra 	$L__BB3_8;
	mul.wide.s32 	%rd12, %r73, 4;
	add.s64 	%rd13, %rd1, %rd12;
	ld.global.nc.f32 	%f127, [%rd13];
	sub.f32 	%f128, %f127, %f1;
	fma.rn.f32 	%f129, %f128, 0f3BBB989D, 0f3F000000;
	cvt.sat.f32.f32 	%f130, %f129;
	mov.f32 	%f131, 0f4B400001;
	mov.f32 	%f132, 0f437C0000;
	fma.rm.f32 	%f133, %f130, %f132, %f131;
	add.f32 	%f134, %f133, 0fCB40007F;
	neg.f32 	%f135, %f134;
	fma.rn.f32 	%f136, %f128, 0f3FB8AA3B, %f135;
	fma.rn.f32 	%f137, %f128, 0f32A57060, %f136;
	mov.b32 	%r49, %f133;
	shl.b32 	%r50, %r49, 23;
	mov.b32 	%f138, %r50;
	ex2.approx.ftz.f32 	%f139, %f137;
	fma.rn.f32 	%f140, %f139, %f138, %f272;
	ld.global.nc.f32 	%f141, [%rd13+2048];
	sub.f32 	%f142, %f141, %f1;
	fma.rn.f32 	%f143, %f142, 0f3BBB989D, 0f3F000000;
	cvt.sat.f32.f32 	%f144, %f143;
	fma.rm.f32 	%f145, %f144, %f132, %f131;
	add.f32 	%f146, %f145, 0fCB40007F;
	neg.f32 	%f147, %f146;
	fma.rn.f32 	%f148, %f142, 0f3FB8AA3B, %f147;
	fma.rn.f32 	%f149, %f142, 0f32A57060, %f148;
	mov.b32 	%r51, %f145;
	shl.b32 	%r52, %r51, 23;
	mov.b32 	%f150, %r52;
	ex2.approx.ftz.f32 	%f151, %f149;
	fma.rn.f32 	%f152, %f151, %f150, %f140;
	ld.global.nc.f32 	%f153, [%rd13+4096];
	sub.f32 	%f154, %f153, %f1;
	fma.rn.f32 	%f155, %f154, 0f3BBB989D, 0f3F000000;
	cvt.sat.f32.f32 	%f156, %f155;
	fma.rm.f32 	%f157, %f156, %f132, %f131;
	add.f32 	%f158, %f157, 0fCB40007F;
	neg.f32 	%f159, %f158;
	fma.rn.f32 	%f160, %f154, 0f3FB8AA3B, %f159;
	fma.rn.f32 	%f161, %f154, 0f32A57060, %f160;
	mov.b32 	%r53, %f157;
	shl.b32 	%r54, %r53, 23;
	mov.b32 	%f162, %r54;
	ex2.approx.ftz.f32 	%f163, %f161;
	fma.rn.f32 	%f164, %f163, %f162, %f152;
	ld.global.nc.f32 	%f165, [%rd13+6144];
	sub.f32 	%f166, %f165, %f1;
	fma.rn.f32 	%f167, %f166, 0f3BBB989D, 0f3F000000;
	cvt.sat.f32.f32 	%f168, %f167;
	fma.rm.f32 	%f169, %f168, %f132, %f131;
	add.f32 	%f170, %f169, 0fCB40007F;
	neg.f32 	%f171, %f170;
	fma.rn.f32 	%f172, %f166, 0f3FB8AA3B, %f171;
	fma.rn.f32 	%f173, %f166, 0f32A57060, %f172;
	mov.b32 	%r55, %f169;
	shl.b32 	%r56, %r55, 23;
	mov.b32 	%f174, %r56;
	ex2.approx.ftz.f32 	%f175, %f173;
	fma.rn.f32 	%f272, %f175, %f174, %f164;
	add.s32 	%r73, %r73, 2048;
$L__BB3_8:
	and.b32  	%r57, %r7, 3;
	setp.eq.s32 	%p6, %r57, 0;
	@%p6 bra 	$L__BB3_13;
	setp.eq.s32 	%p7, %r57, 1;
	@%p7 bra 	$L__BB3_11;
	mul.wide.s32 	%rd14, %r73, 4;
	add.s64 	%rd15, %rd1, %rd14;
	ld.global.nc.f32 	%f177, [%rd15];
	sub.f32 	%f178, %f177, %f1;
	fma.rn.f32 	%f179, %f178, 0f3BBB989D, 0f3F000000;
	cvt.sat.f32.f32 	%f180, %f179;
	mov.f32 	%f181, 0f4B400001;
	mov.f32 	%f182, 0f437C0000;
	fma.rm.f32 	%f183, %f180, %f182, %f181;
	add.f32 	%f184, %f183, 0fCB40007F;
	neg.f32 	%f185, %f184;
	fma.rn.f32 	%f186, %f178, 0f3FB8AA3B, %f185;
	fma.rn.f32 	%f187, %f178, 0f32A57060, %f186;
	mov.b32 	%r58, %f183;
	shl.b32 	%r59, %r58, 23;
	mov.b32 	%f188, %r59;
	ex2.approx.ftz.f32 	%f189, %f187;
	fma.rn.f32 	%f190, %f189, %f188, %f272;
	ld.global.nc.f32 	%f191, [%rd15+2048];
	sub.f32 	%f192, %f191, %f1;
	fma.rn.f32 	%f193, %f192, 0f3BBB989D, 0f3F000000;
	cvt.sat.f32.f32 	%f194, %f193;
	fma.rm.f32 	%f195, %f194, %f182, %f181;
	add.f32 	%f196, %f195, 0fCB40007F;
	neg.f32 	%f197, %f196;
	fma.rn.f32 	%f198, %f192, 0f3FB8AA3B, %f197;
	fma.rn.f32 	%f199, %f192, 0f32A57060, %f198;
	mov.b32 	%r60, %f195;
	shl.b32 	%r61, %r60, 23;
	mov.b32 	%f200, %r61;
	ex2.approx.ftz.f32 	%f201, %f199;
	fma.rn.f32 	%f272, %f201, %f200, %f190;
	add.s32 	%r73, %r73, 1024;
$L__BB3_11:
	and.b32  	%r62, %r6, 512;
	setp.ne.s32 	%p8, %r62, 0;
	@%p8 bra 	$L__BB3_13;
	mul.wide.s32 	%rd16, %r73, 4;
	add.s64 	%rd17, %rd1, %rd16;
	ld.global.nc.f32 	%f202, [%rd17];
	sub.f32 	%f203, %f202, %f1;
	fma.rn.f32 	%f204, %f203, 0f3BBB989D, 0f3F000000;
	cvt.sat.f32.f32 	%f205, %f204;
	mov.f32 	%f206, 0f4B400001;
	mov.f32 	%f207, 0f437C0000;
	fma.rm.f32 	%f208, %f205, %f207, %f206;
	add.f32 	%f209, %f208, 0fCB40007F;
	neg.f32 	%f210, %f209;
	fma.rn.f32 	%f211, %f203, 0f3FB8AA3B, %f210;
	fma.rn.f32 	%f212, %f203, 0f32A57060, %f211;
	mov.b32 	%r63, %f208;
	shl.b32 	%r64, %r63, 23;
	mov.b32 	%f213, %r64;
	ex2.approx.ftz.f32 	%f214, %f212;
	fma.rn.f32 	%f272, %f214, %f213, %f272;
$L__BB3_13:
	st.shared.f32 	[%r3], %f272;
$L__BB3_14:
	bar.sync 	0;
	setp.gt.u32 	%p9, %r1, 255;
	@%p9 bra 	$L__BB3_16;
	ld.shared.f32 	%f215, [%r3];
	ld.shared.f32 	%f216, [%r3+1024];
	add.f32 	%f217, %f215, %f216;
	st.shared.f32 	[%r3], %f217;
$L__BB3_16:
	bar.sync 	0;
	setp.gt.u32 	%p10, %r1, 127;
	@%p10 bra 	$L__BB3_18;
	ld.shared.f32 	%f218, [%r3];
	ld.shared.f32 	%f219, [%r3+512];
	add.f32 	%f220, %f218, %f219;
	st.shared.f32 	[%r3], %f220;
$L__BB3_18:
	bar.sync 	0;
	setp.gt.u32 	%p11, %r1, 63;
	@%p11 bra 	$L__BB3_20;
	ld.shared.f32 	%f221, [%r3];
	ld.shared.f32 	%f222, [%r3+256];
	add.f32 	%f223, %f221, %f222;
	st.shared.f32 	[%r3], %f223;
$L__BB3_20:
	bar.sync 	0;
	setp.gt.u32 	%p12, %r1, 31;
	@%p12 bra 	$L__BB3_23;
	ld.volatile.shared.f32 	%f224, [%r3];
	ld.volatile.shared.f32 	%f225, [%r3+128];
	add.f32 	%f226, %f224, %f225;
	st.volatile.shared.f32 	[%r3], %f226;
	ld.volatile.shared.f32 	%f227, [%r3];
	ld.volatile.shared.f32 	%f228, [%r3+64];
	add.f32 	%f229, %f227, %f228;
	st.volatile.shared.f32 	[%r3], %f229;
	ld.volatile.shared.f32 	%f230, [%r3];
	ld.volatile.shared.f32 	%f231, [%r3+32];
	add.f32 	%f232, %f230, %f231;
	st.volatile.shared.f32 	[%r3], %f232;
	ld.volatile.shared.f32 	%f233, [%r3];
	ld.volatile.shared.f32 	%f234, [%r3+16];
	add.f32 	%f235, %f233, %f234;
	st.volatile.shared.f32 	[%r3], %f235;
	ld.volatile.shared.f32 	%f236, [%r3];
	ld.volatile.shared.f32 	%f237, [%r3+8];
	add.f32 	%f238, %f236, %f237;
	st.volatile.shared.f32 	[%r3], %f238;
	ld.volatile.shared.f32 	%f239, [%r3];
	ld.volatile.shared.f32 	%f240, [%r3+4];
	add.f32 	%f241, %f239, %f240;
	st.volatile.shared.f32 	[%r3], %f241;
	setp.ne.s32 	%p13, %r1, 0;
	@%p13 bra 	$L__BB3_23;
	ld.shared.f32 	%f242, [_ZZ19forward_log_sum_expPKfPfE4psum];
	setp.lt.f32 	%p14, %f242, 0f00800000;
	mul.f32 	%f243, %f242, 0f4B000000;
	selp.f32 	%f244, %f243, %f242, %p14;
	selp.f32 	%f245, 0fC1B80000, 0f00000000, %p14;
	mov.b32 	%r65, %f244;
	add.s32 	%r66, %r65, -1059760811;
	and.b32  	%r67, %r66, -8388608;
	sub.s32 	%r68, %r65, %r67;
	mov.b32 	%f246, %r68;
	cvt.rn.f32.s32 	%f247, %r67;
	fma.rn.f32 	%f248, %f247, 0f34000000, %f245;
	add.f32 	%f249, %f246, 0fBF800000;
	fma.rn.f32 	%f250, %f249, 0fBE055027, 0f3E1039F6;
	fma.rn.f32 	%f251, %f250, %f249, 0fBDF8CDCC;
	fma.rn.f32 	%f252, %f251, %f249, 0f3E0F2955;
	fma.rn.f32 	%f253, %f252, %f249, 0fBE2AD8B9;
	fma.rn.f32 	%f254, %f253, %f249, 0f3E4CED0B;
	fma.rn.f32 	%f255, %f254, %f249, 0fBE7FFF22;
	fma.rn.f32 	%f256, %f255, %f249, 0f3EAAAA78;
	fma.rn.f32 	%f257, %f256, %f249, 0fBF000000;
	mul.f32 	%f258, %f249, %f257;
	fma.rn.f32 	%f259, %f258, %f249, %f249;
	fma.rn.f32 	%f260, %f248, 0f3F317218, %f259;
	setp.gt.u32 	%p15, %r65, 2139095039;
	fma.rn.f32 	%f261, %f244, 0f7F800000, 0f7F800000;
	selp.f32 	%f262, %f261, %f260, %p15;
	setp.eq.f32 	%p16, %f244, 0f00000000;
	selp.f32 	%f263, 0fFF800000, %f262, %p16;
	add.f32 	%f264, %f1, %f263;
	st.global.f32 	[%rd2], %f264;
$L__BB3_23:
	ret;

}
	// .globl	_Z12viterbi_initPKhiPf
.visible .entry _Z12viterbi_initPKhiPf(
	.param .u64 .ptr .align 1 _Z12viterbi_initPKhiPf_param_0,
	.param .u32 _Z12viterbi_initPKhiPf_param_1,
	.param .u64 .ptr .align 1 _Z12viterbi_initPKhiPf_param_2
)
{
	.reg .pred 	%p<2>;
	.reg .b16 	%rs<2>;
	.reg .b32 	%r<15>;
	.reg .b32 	%f<4>;
	.reg .b64 	%rd<19>;

	ld.param.u64 	%rd1, [_Z12viterbi_initPKhiPf_param_0];
	ld.param.u32 	%r2, [_Z12viterbi_initPKhiPf_param_1];
	ld.param.u64 	%rd2, [_Z12viterbi_initPKhiPf_param_2];
	mov.u32 	%r3, %ctaid.x;
	mov.u32 	%r4, %ntid.x;
	mov.u32 	%r5, %tid.x;
	mad.lo.s32 	%r1, %r3, %r4, %r5;
	and.b32  	%r6, %r1, 49152;
	setp.ne.s32 	%p1, %r6, 0;
	@%p1 bra 	$L__BB4_2;
	cvta.to.global.u64 	%rd3, %rd1;
	cvta.to.global.u64 	%rd4, %rd2;
	mov.u32 	%r7, %ctaid.y;
	mul.lo.s32 	%r8, %r2, %r7;
	cvt.u64.u32 	%rd5, %r8;
	add.s64 	%rd6, %rd3, %rd5;
	ld.global.nc.u8 	%rs1, [%rd6];
	cvt.u32.u8 	%r9, %rs1;
	and.b32  	%r10, %r1, 16383;
	shl.b32 	%r11, %r1, 2;
	cvt.u64.u32 	%rd7, %r11;
	and.b64  	%rd8, %rd7, 65532;
	mov.u64 	%rd9, t_initialProb;
	add.s64 	%rd10, %rd9, %rd8;
	ld.global.nc.f32 	%f1, [%rd10];
	mul.wide.u32 	%rd11, %r9, 1024;
	and.b32  	%r12, %r1, 1023;
	cvt.u64.u32 	%rd12, %r12;
	or.b64  	%rd13, %rd11, %rd12;
	shl.b64 	%rd14, %rd13, 2;
	mov.u64 	%rd15, t_outputProb;
	add.s64 	%rd16, %rd15, %rd14;
	ld.global.nc.f32 	%f2, [%rd16];
	add.f32 	%f3, %f1, %f2;
	shl.b32 	%r13, %r7, 14;
	or.b32  	%r14, %r13, %r10;
	mul.wide.u32 	%rd17, %r14, 4;
	add.s64 	%rd18, %rd4, %rd17;
	st.global.f32 	[%rd18], %f3;
$L__BB4_2:
	ret;

}
	// .globl	_Z18viterbi_init_batchPKhPKiiPKtPfif
.visible .entry _Z18viterbi_init_batchPKhPKiiPKtPfif(
	.param .u64 .ptr .align 1 _Z18viterbi_init_batchPKhPKiiPKtPfif_param_0,
	.param .u64 .ptr .align 1 _Z18viterbi_init_batchPKhPKiiPKtPfif_param_1,
	.param .u32 _Z18viterbi_init_batchPKhPKiiPKtPfif_param_2,
	.param .u64 .ptr .align 1 _Z18viterbi_init_batchPKhPKiiPKtPfif_param_3,
	.param .u64 .ptr .align 1 _Z18viterbi_init_batchPKhPKiiPKtPfif_param_4,
	.param .u32 _Z18viterbi_init_batchPKhPKiiPKtPfif_param_5,
	.param .f32 _Z18viterbi_init_batchPKhPKiiPKtPfif_param_6
)
{
	.reg .pred 	%p<4>;
	.reg .b16 	%rs<3>;
	.reg .b32 	%r<20>;
	.reg .b32 	%f<3>;
	.reg .b64 	%rd<25>;

	ld.param.u64 	%rd3, [_Z18viterbi_init_batchPKhPKiiPKtPfif_param_0];
	ld.param.u64 	%rd4, [_Z18viterbi_init_batchPKhPKiiPKtPfif_param_1];
	ld.param.u32 	%r4, [_Z18viterbi_init_batchPKhPKiiPKtPfif_param_2];
	ld.param.u64 	%rd5, [_Z18viterbi_init_batchPKhPKiiPKtPfif_param_3];
	ld.param.u64 	%rd6, [_Z18viterbi_init_batchPKhPKiiPKtPfif_param_4];
	ld.param.u32 	%r5, [_Z18viterbi_init_batchPKhPKiiPKtPfif_param_5];
	ld.param.f32 	%f1, [_Z18viterbi_init_batchPKhPKiiPKtPfif_param_6];
	cvta.to.global.u64 	%rd1, %rd6;
	mov.u32 	%r6, %ctaid.x;
	mov.u32 	%r7, %ntid.x;
	mov.u32 	%r8, %tid.x;
	mad.lo.s32 	%r1, %r6, %r7, %r8;
	mov.u32 	%r2, %ctaid.y;
	and.b32  	%r9, %r1, 49152;
	setp.ne.s32 	%p1, %r9, 0;
	@%p1 bra 	$L__BB5_5;
	cvta.to.global.u64 	%rd7, %rd4;
	mul.wide.u32 	%rd8, %r2, 4;
	add.s64 	%rd9, %rd7, %rd8;
	ld.global.nc.u32 	%r10, [%rd9];
	setp.ge.s32 	%p2, %r5, %r10;
	@%p2 bra 	$L__BB5_5;
	mad.lo.s32 	%r11, %r4, %r2, %r5;
	cvt.u64.u32 	%rd10, %r11;
	cvta.to.global.u64 	%rd11, %rd3;
	add.s64 	%rd2, %rd11, %rd10;
	add.s32 	%r12, %r11, -1;
	cvta.to.global.u64 	%rd12, %rd5;
	mul.wide.u32 	%rd13, %r12, 2;
	add.s64 	%rd14, %rd12, %rd13;
	ld.global.nc.u16 	%rs1, [%rd14];
	cvt.u32.u16 	%r13, %rs1;
	and.b32  	%r3, %r1, 16383;
	setp.ne.s32 	%p3, %r3, %r13;
	@%p3 bra 	$L__BB5_4;
	ld.global.nc.u8 	%rs2, [%rd2];
	cvt.u32.u8 	%r16, %rs2;
	mul.wide.u32 	%rd17, %r16, 1024;
	and.b32  	%r17, %r1, 1023;
	cvt.u64.u32 	%rd18, %r17;
	or.b64  	%rd19, %rd17, %rd18;
	shl.b64 	%rd20, %rd19, 2;
	mov.u64 	%rd21, t_outputProb;
	add.s64 	%rd22, %rd21, %rd20;
	ld.global.nc.f32 	%f2, [%rd22];
	shl.b32 	%r18, %r2, 14;
	or.b32  	%r19, %r18, %r3;
	mul.wide.u32 	%rd23, %r19, 4;
	add.s64 	%rd24, %rd1, %rd23;
	st.global.f32 	[%rd24], %f2;
	bra.uni 	$L__BB5_5;
$L__BB5_4:
	shl.b32 	%r14, %r2, 14;
	or.b32  	%r15, %r14, %r3;
	mul.wide.u32 	%rd15, %r15, 4;
	add.s64 	%rd16, %rd1, %rd15;
	st.global.f32 	[%rd16], %f1;
$L__BB5_5:
	ret;

}
	// .globl	_Z15viterbi_forwardPKhPKiiPfS3_Ptiif
.visible .entry _Z15viterbi_forwardPKhPKiiPfS3_Ptiif(
	.param .u64 .ptr .align 1 _Z15viterbi_forwardPKhPKiiPfS3_Ptiif_param_0,
	.param .u64 .ptr .align 1 _Z15viterbi_forwardPKhPKiiPfS3_Ptiif_param_1,
	.param .u32 _Z15viterbi_forwardPKhPKiiPfS3_Ptiif_param_2,
	.param .u64 .ptr .align 1 _Z15viterbi_forwardPKhPKiiPfS3_Ptiif_param_3,
	.param .u64 .ptr .align 1 _Z15viterbi_forwardPKhPKiiPfS3_Ptiif_param_4,
	.param .u64 .ptr .align 1 _Z15viterbi_forwardPKhPKiiPfS3_Ptiif_param_5,
	.param .u32 _Z15viterbi_forwardPKhPKiiPfS3_Ptiif_param_6,
	.param .u32 _Z15viterbi_forwardPKhPKiiPfS3_Ptiif_param_7,
	.param .f32 _Z15viterbi_forwardPKhPKiiPfS3_Ptiif_param_8
)
{
	.reg .pred 	%p<12>;
	.reg .b16 	%rs<20>;
	.reg .b32 	%r<31>;
	.reg .b32 	%f<33>;
	.reg .b64 	%rd<49>;

	ld.param.u64 	%rd4, [_Z15viterbi_forwardPKhPKiiPfS3_Ptiif_param_0];
	ld.param.u64 	%rd5, [_Z15viterbi_forwardPKhPKiiPfS3_Ptiif_param_1];
	ld.param.u32 	%r8, [_Z15viterbi_forwardPKhPKiiPfS3_Ptiif_param_2];
	ld.param.u64 	%rd6, [_Z15viterbi_forwardPKhPKiiPfS3_Ptiif_param_3];
	ld.param.u64 	%rd7, [_Z15viterbi_forwardPKhPKiiPfS3_Ptiif_param_4];
	ld.param.u64 	%rd8, [_Z15viterbi_forwardPKhPKiiPfS3_Ptiif_param_5];
	ld.param.u32 	%r9, [_Z15viterbi_forwardPKhPKiiPfS3_Ptiif_param_6];
	ld.param.u32 	%r10, [_Z15viterbi_forwardPKhPKiiPfS3_Ptiif_param_7];
	ld.param.f32 	%f1, [_Z15viterbi_forwardPKhPKiiPfS3_Ptiif_param_8];
	cvta.to.global.u64 	%rd1, %rd8;
	mov.u32 	%r11, %ctaid.x;
	mov.u32 	%r12, %ntid.x;
	mov.u32 	%r13, %tid.x;
	mad.lo.s32 	%r1, %r11, %r12, %r13;
	cvt.u16.u32 	%rs1, %r1;
	mov.u32 	%r2, %ctaid.y;
	and.b32  	%r14, %r1, 49152;
	setp.ne.s32 	%p1, %r14, 0;
	@%p1 bra 	$L__BB6_6;
	cvta.to.global.u64 	%rd9, %rd5;
	cvta.to.global.u64 	%rd10, %rd7;
	cvta.to.global.u64 	%rd11, %rd6;
	and.b32  	%r15, %r10, 1;
	setp.eq.b32 	%p2, %r15, 1;
	selp.b64 	%rd2, %rd11, %rd10, %p2;
	selp.b64 	%rd3, %rd10, %rd11, %p2;
	shl.b32 	%r3, %r2, 14;
	and.b32  	%r16, %r1, 16383;
	or.b32  	%r4, %r3, %r16;
	shl.b32 	%r17, %r10, 14;
	mad.lo.s32 	%r18, %r2, 16760832, %r4;
	add.s32 	%r19, %r17, %r18;
	add.s32 	%r5, %r19, -16384;
	add.s32 	%r6, %r10, %r9;
	mul.wide.u32 	%rd12, %r2, 4;
	add.s64 	%rd13, %rd9, %rd12;
	ld.global.nc.u32 	%r7, [%rd13];
	setp.ge.s32 	%p3, %r6, %r7;
	@%p3 bra 	$L__BB6_3;
	mad.lo.s32 	%r20, %r8, %r2, %r6;
	cvt.u64.u32 	%rd21, %r20;
	cvta.to.global.u64 	%rd22, %rd4;
	add.s64 	%rd23, %rd22, %rd21;
	and.b32  	%r21, %r1, 3;
	shr.u16 	%rs2, %rs1, 2;
	and.b16  	%rs3, %rs2, 255;
	cvt.u32.u16 	%r22, %rs3;
	shr.u16 	%rs4, %rs1, 10;
	cvt.u32.u16 	%r23, %rs4;
	mul.wide.u32 	%rd24, %r23, 4;
	mov.u64 	%rd25, t_trans2;
	add.s64 	%rd26, %rd25, %rd24;
	ld.global.nc.f32 	%f3, [%rd26];
	ld.global.nc.u8 	%rs5, [%rd23];
	cvt.u32.u8 	%r24, %rs5;
	cvt.u32.u16 	%r25, %rs1;
	and.b32  	%r26, %r25, 1020;
	or.b32  	%r27, %r26, %r21;
	mul.wide.u32 	%rd27, %r27, 4;
	mov.u64 	%rd28, t_trans1;
	add.s64 	%rd29, %rd28, %rd27;
	ld.global.nc.f32 	%f4, [%rd29];
	add.f32 	%f5, %f4, %f3;
	add.s32 	%r28, %r3, %r22;
	mul.wide.u32 	%rd30, %r28, 4;
	add.s64 	%rd31, %rd2, %rd30;
	ld.global.f32 	%f6, [%rd31];
	add.f32 	%f7, %f5, %f6;
	setp.gt.f32 	%p5, %f7, %f1;
	selp.f32 	%f8, %f7, %f1, %p5;
	ld.global.nc.f32 	%f9, [%rd29+4096];
	add.f32 	%f10, %f9, %f3;
	cvt.u64.u32 	%rd32, %r3;
	cvt.u64.u16 	%rd33, %rs3;
	add.s64 	%rd34, %rd32, %rd33;
	shl.b64 	%rd35, %rd34, 2;
	add.s64 	%rd36, %rd2, %rd35;
	ld.global.f32 	%f11, [%rd36+1024];
	add.f32 	%f12, %f10, %f11;
	setp.gt.f32 	%p6, %f12, %f8;
	or.b16  	%rs6, %rs3, 256;
	selp.b16 	%rs7, %rs6, %rs3, %p6;
	selp.f32 	%f13, %f12, %f8, %p6;
	ld.global.nc.f32 	%f14, [%rd29+8192];
	add.f32 	%f15, %f14, %f3;
	ld.global.f32 	%f16, [%rd36+2048];
	add.f32 	%f17, %f15, %f16;
	setp.gt.f32 	%p7, %f17, %f13;
	or.b16  	%rs8, %rs3, 512;
	selp.b16 	%rs9, %rs8, %rs7, %p7;
	selp.f32 	%f18, %f17, %f13, %p7;
	ld.global.nc.f32 	%f19, [%rd29+12288];
	add.f32 	%f20, %f19, %f3;
	ld.global.f32 	%f21, [%rd36+3072];
	add.f32 	%f22, %f20, %f21;
	setp.gt.f32 	%p8, %f22, %f18;
	or.b16  	%rs10, %rs3, 768;
	selp.b16 	%rs11, %rs10, %rs9, %p8;
	selp.f32 	%f23, %f22, %f18, %p8;
	and.b16  	%rs12, %rs1, 15360;
	setp.eq.s16 	%p9, %rs12, 15360;
	ld.global.nc.f32 	%f24, [t_gamma];
	setp.eq.s16 	%p10, %rs12, 14336;
	and.b16  	%rs13, %rs1, 1023;
	or.b16  	%rs14, %rs13, 15360;
	ld.global.nc.f32 	%f25, [t_synthetic_247];
	or.b16  	%rs15, %rs12, %rs13;
	add.s16 	%rs16, %rs15, 1024;
	selp.b16 	%rs17, %rs1, %rs16, %p9;
	selp.b16 	%rs18, %rs14, %rs17, %p10;
	selp.f32 	%f26, %f24, 0f00000000, %p9;
	selp.f32 	%f27, %f25, %f26, %p10;
	cvt.u32.u16 	%r29, %rs18;
	add.s32 	%r30, %r3, %r29;
	mul.wide.u32 	%rd37, %r30, 4;
	add.s64 	%rd38, %rd2, %rd37;
	ld.global.f32 	%f28, [%rd38];
	add.f32 	%f29, %f27, %f28;
	setp.gt.f32 	%p11, %f29, %f23;
	selp.b16 	%rs19, %rs18, %rs11, %p11;
	selp.f32 	%f30, %f29, %f23, %p11;
	mul.wide.u32 	%rd39, %r24, 1024;
	cvt.u64.u16 	%rd40, %rs13;
	or.b64  	%rd41, %rd39, %rd40;
	shl.b64 	%rd42, %rd41, 2;
	mov.u64 	%rd43, t_outputProb;
	add.s64 	%rd44, %rd43, %rd42;
	ld.global.nc.f32 	%f31, [%rd44];
	add.f32 	%f32, %f31, %f30;
	mul.wide.u32 	%rd45, %r4, 4;
	add.s64 	%rd46, %rd3, %rd45;
	st.global.f32 	[%rd46], %f32;
	mul.wide.u32 	%rd47, %r5, 2;
	add.s64 	%rd48, %rd1, %rd47;
	st.global.u16 	[%rd48], %rs19;
	bra.uni 	$L__BB6_6;
$L__BB6_3:
	setp.ne.s32 	%p4, %r6, %r7;
	@%p4 bra 	$L__BB6_5;
	mul.wide.u32 	%rd16, %r4, 4;
	add.s64 	%rd17, %rd2, %rd16;
	ld.global.f32 	%f2, [%rd17];
	add.s64 	%rd18, %rd3, %rd16;
	st.global.f32 	[%rd18], %f2;
	mul.wide.u32 	%rd19, %r5, 2;
	add.s64 	%rd20, %rd1, %rd19;
	st.global.u16 	[%rd20], %rs1;
	bra.uni 	$L__BB6_6;
$L__BB6_5:
	mul.wide.u32 	%rd14, %r5, 2;
	add.s64 	%rd15, %rd1, %rd14;
	st.global.u16 	[%rd15], %rs1;
$L__BB6_6:
	ret;

}
	// .globl	_Z16viterbi_backwardPKfPKtPtiif
.visible .entry _Z16viterbi_backwardPKfPKtPtiif(
	.param .u64 .ptr .align 1 _Z16viterbi_backwardPKfPKtPtiif_param_0,
	.param .u64 .ptr .align 1 _Z16viterbi_backwardPKfPKtPtiif_param_1,
	.param .u64 .ptr .align 1 _Z16viterbi_backwardPKfPKtPtiif_param_2,
	.param .u32 _Z16viterbi_backwardPKfPKtPtiif_param_3,
	.param .u32 _Z16viterbi_backwardPKfPKtPtiif_param_4,
	.param .f32 _Z16viterbi_backwardPKfPKtPtiif_param_5
)
{
	.reg .pred 	%p<19>;
	.reg .b16 	%rs<17>;
	.reg .b32 	%r<35>;
	.reg .b32 	%f<31>;
	.reg .b64 	%rd<41>;
	// demoted variable
	.shared .align 2 .b8 _ZZ16viterbi_backwardPKfPKtPtiifE4maxs[1024];
	// demoted variable
	.shared .align 4 .b8 _ZZ16viterbi_backwardPKfPKtPtiifE4maxp[2048];
	ld.param.u64 	%rd12, [_Z16viterbi_backwardPKfPKtPtiif_param_0];
	ld.param.u64 	%rd10, [_Z16viterbi_backwardPKfPKtPtiif_param_1];
	ld.param.u64 	%rd11, [_Z16viterbi_backwardPKfPKtPtiif_param_2];
	ld.param.u32 	%r9, [_Z16viterbi_backwardPKfPKtPtiif_param_3];
	ld.param.u32 	%r10, [_Z16viterbi_backwardPKfPKtPtiif_param_4];
	cvta.to.global.u64 	%rd1, %rd12;
	mov.u32 	%r1, %tid.x;
	mov.u32 	%r11, %ctaid.x;
	cvt.u64.u32 	%rd2, %r11;
	mul.wide.u32 	%rd3, %r11, 16384;
	shl.b32 	%r12, %r1, 1;
	mov.u32 	%r13, _ZZ16viterbi_backwardPKfPKtPtiifE4maxs;
	add.s32 	%r2, %r13, %r12;
	st.shared.u16 	[%r2], %r1;
	cvt.u64.u32 	%rd13, %r1;
	or.b64  	%rd14, %rd3, %rd13;
	shl.b64 	%rd15, %rd14, 2;
	add.s64 	%rd16, %rd1, %rd15;
	ld.global.nc.f32 	%f30, [%rd16];
	shl.b32 	%r14, %r1, 2;
	mov.u32 	%r15, _ZZ16viterbi_backwardPKfPKtPtiifE4maxp;
	add.s32 	%r3, %r15, %r14;
	st.shared.f32 	[%r3], %f30;
	cvt.u32.u64 	%r16, %rd3;
	or.b32  	%r17, %r1, %r16;
	add.s32 	%r33, %r17, 512;
	cvt.s64.s32 	%rd40, %r33;
	add.s64 	%rd5, %rd3, 16384;
	setp.le.u64 	%p1, %rd5, %rd40;
	@%p1 bra 	$L__BB7_4;
$L__BB7_1:
	shl.b64 	%rd17, %rd40, 2;
	add.s64 	%rd18, %rd1, %rd17;
	ld.global.nc.f32 	%f3, [%rd18];
	setp.leu.f32 	%p2, %f3, %f30;
	@%p2 bra 	$L__BB7_3;
	st.shared.f32 	[%r3], %f3;
	cvt.u64.u32 	%rd19, %r33;
	sub.s64 	%rd20, %rd19, %rd3;
	st.shared.u16 	[%r2], %rd20;
	mov.f32 	%f30, %f3;
$L__BB7_3:
	add.s32 	%r33, %r33, 512;
	cvt.s64.s32 	%rd40, %r33;
	setp.gt.u64 	%p3, %rd5, %rd40;
	@%p3 bra 	$L__BB7_1;
$L__BB7_4:
	bar.sync 	0;
	setp.gt.u32 	%p4, %r1, 255;
	@%p4 bra 	$L__BB7_7;
	ld.shared.f32 	%f5, [%r3+1024];
	ld.shared.f32 	%f8, [%r3];
	setp.leu.f32 	%p5, %f5, %f8;
	@%p5 bra 	$L__BB7_7;
	st.shared.f32 	[%r3], %f5;
	ld.shared.u16 	%rs5, [%r2+512];
	st.shared.u16 	[%r2], %rs5;
$L__BB7_7:
	bar.sync 	0;
	setp.gt.u32 	%p6, %r1, 127;
	@%p6 bra 	$L__BB7_10;
	ld.shared.f32 	%f6, [%r3+512];
	ld.shared.f32 	%f9, [%r3];
	setp.leu.f32 	%p7, %f6, %f9;
	@%p7 bra 	$L__BB7_10;
	st.shared.f32 	[%r3], %f6;
	ld.shared.u16 	%rs6, [%r2+256];
	st.shared.u16 	[%r2], %rs6;
$L__BB7_10:
	bar.sync 	0;
	setp.gt.u32 	%p8, %r1, 63;
	@%p8 bra 	$L__BB7_13;
	ld.shared.f32 	%f7, [%r3+256];
	ld.shared.f32 	%f10, [%r3];
	setp.leu.f32 	%p9, %f7, %f10;
	@%p9 bra 	$L__BB7_13;
	st.shared.f32 	[%r3], %f7;
	ld.shared.u16 	%rs7, [%r2+128];
	st.shared.u16 	[%r2], %rs7;
$L__BB7_13:
	bar.sync 	0;
	setp.gt.u32 	%p10, %r1, 31;
	@%p10 bra 	$L__BB7_30;
	ld.volatile.shared.f32 	%f11, [%r3+128];
	ld.volatile.shared.f32 	%f12, [%r3];
	setp.leu.f32 	%p11, %f11, %f12;
	@%p11 bra 	$L__BB7_16;
	ld.volatile.shared.f32 	%f13, [%r3+128];
	st.volatile.shared.f32 	[%r3], %f13;
	ld.volatile.shared.u16 	%rs8, [%r2+64];
	st.volatile.shared.u16 	[%r2], %rs8;
$L__BB7_16:
	ld.volatile.shared.f32 	%f14, [%r3+64];
	ld.volatile.shared.f32 	%f15, [%r3];
	setp.leu.f32 	%p12, %f14, %f15;
	@%p12 bra 	$L__BB7_18;
	ld.volatile.shared.f32 	%f16, [%r3+64];
	st.volatile.shared.f32 	[%r3], %f16;
	ld.volatile.shared.u16 	%rs9, [%r2+32];
	st.volatile.shared.u16 	[%r2], %rs9;
$L__BB7_18:
	ld.volatile.shared.f32 	%f17, [%r3+32];
	ld.volatile.shared.f32 	%f18, [%r3];
	setp.leu.f32 	%p13, %f17, %f18;
	@%p13 bra 	$L__BB7_20;
	ld.volatile.shared.f32 	%f19, [%r3+32];
	st.volatile.shared.f32 	[%r3], %f19;
	ld.volatile.shared.u16 	%rs10, [%r2+16];
	st.volatile.shared.u16 	[%r2], %rs10;
$L__BB7_20:
	ld.volatile.shared.f32 	%f20, [%r3+16];
	ld.volatile.shared.f32 	%f21, [%r3];
	setp.leu.f32 	%p14, %f20, %f21;
	@%p14 bra 	$L__BB7_22;
	ld.volatile.shared.f32 	%f22, [%r3+16];
	st.volatile.shared.f32 	[%r3], %f22;
	ld.volatile.shared.u16 	%rs11, [%r2+8];
	st.volatile.shared.u16 	[%r2], %rs11;
$L__BB7_22:
	ld.volatile.shared.f32 	%f23, [%r3+8];
	ld.volatile.shared.f32 	%f24, [%r3];
	setp.leu.f32 	%p15, %f23, %f24;
	@%p15 bra 	$L__BB7_24;
	ld.volatile.shared.f32 	%f25, [%r3+8];
	st.volatile.shared.f32 	[%r3], %f25;
	ld.volatile.shared.u16 	%rs12, [%r2+4];
	st.volatile.shared.u16 	[%r2], %rs12;
$L__BB7_24:
	ld.volatile.shared.f32 	%f26, [%r3+4];
	ld.volatile.shared.f32 	%f27, [%r3];
	setp.leu.f32 	%p16, %f26, %f27;
	@%p16 bra 	$L__BB7_26;
	ld.volatile.shared.f32 	%f28, [%r3+4];
	st.volatile.shared.f32 	[%r3], %f28;
	ld.volatile.shared.u16 	%rs13, [%r2+2];
	st.volatile.shared.u16 	[%r2], %rs13;
$L__BB7_26:
	setp.ne.s32 	%p17, %r1, 0;
	@%p17 bra 	$L__BB7_30;
	ld.shared.u16 	%rs16, [_ZZ16viterbi_backwardPKfPKtPtiifE4maxs];
	cvt.s64.s32 	%rd21, %r9;
	cvt.s64.s32 	%rd22, %r10;
	mad.lo.s64 	%rd23, %rd21, %rd2, %rd22;
	cvta.to.global.u64 	%rd24, %rd11;
	shl.b64 	%rd25, %rd23, 1;
	add.s64 	%rd8, %rd24, %rd25;
	shl.b64 	%rd26, %rd2, 25;
	cvta.to.global.u64 	%rd27, %rd10;
	add.s64 	%rd9, %rd27, %rd26;
	st.global.u16 	[%rd8+2046], %rs16;
	mov.b32 	%r34, 1022;
$L__BB7_28:
	shl.b32 	%r19, %r34, 14;
	cvt.u32.u16 	%r20, %rs16;
	add.s32 	%r21, %r19, %r20;
	mul.wide.u32 	%rd28, %r21, 2;
	add.s64 	%rd29, %rd9, %rd28;
	ld.global.nc.u16 	%rs14, [%rd29];
	mul.wide.u32 	%rd30, %r34, 2;
	add.s64 	%rd31, %rd8, %rd30;
	st.global.u16 	[%rd31], %rs14;
	cvt.u32.u16 	%r22, %rs14;
	add.s32 	%r23, %r19, %r22;
	add.s32 	%r24, %r23, -16384;
	mul.wide.u32 	%rd32, %r24, 2;
	add.s64 	%rd33, %rd9, %rd32;
	ld.global.nc.u16 	%rs15, [%rd33];
	st.global.u16 	[%rd31+-2], %rs15;
	add.s32 	%r25, %r34, -2;
	shl.b32 	%r26, %r25, 14;
	cvt.u32.u16 	%r27, %rs15;
	add.s32 	%r28, %r26, %r27;
	mul.wide.u32 	%rd34, %r28, 2;
	add.s64 	%rd35, %rd9, %rd34;
	ld.global.nc.u16 	%rs3, [%rd35];
	st.global.u16 	[%rd31+-4], %rs3;
	setp.eq.s32 	%p18, %r25, 0;
	@%p18 bra 	$L__BB7_30;
	add.s32 	%r29, %r34, -3;
	shl.b32 	%r30, %r29, 14;
	cvt.u32.u16 	%r31, %rs3;
	add.s32 	%r32, %r30, %r31;
	mul.wide.u32 	%rd36, %r32, 2;
	add.s64 	%rd37, %rd9, %rd36;
	ld.global.nc.u16 	%rs16, [%rd37];
	mul.wide.u32 	%rd38, %r29, 2;
	add.s64 	%rd39, %rd8, %rd38;
	st.global.u16 	[%rd39], %rs16;
	add.s32 	%r34, %r34, -4;
	bra.uni 	$L__BB7_28;
$L__BB7_30:
	ret;

}


// ===== COMPILED SASS (sm_100) =====

	.target	sm_100

	.elftype	@"ET_EXEC"


//--------------------- .note.nv.tkinfo           --------------------------
	.section	.note.nv.tkinfo,"",@"SHT_NOTE"
	.sectionflags	@"SHF_NOTE_NV_TKINFO"
	.tkinfo
        /*0018*/ 	.word	0x00000002
        /*0030*/ 	.string	""
        /*0030*/ 	.string	"ptxas"
        /*0030*/ 	.string	"Cuda compilation tools, release 13.0, V13.0.88"
        /*0030*/ 	.string	"Build cuda_13.0.r13.0/compiler.36424714_0"
        /*0030*/ 	.string	"-arch sm_100 -m 64 "



//--------------------- .note.nv.cuinfo           --------------------------
	.section	.note.nv.cuinfo,"",@"SHT_NOTE"
	.sectionflags	@"SHF_NOTE_NV_CUINFO"
        /*0018*/ 	.short	0x0002
        /*001a*/ 	.short	0x0064
        /*001c*/ 	.short	0x0082
	.zero		2


//--------------------- .nv.info                  --------------------------
	.section	.nv.info,"",@"SHT_CUDA_INFO"
	.align	4


	//----- nvinfo : EIATTR_REGCOUNT
	.align		4
        /*0000*/ 	.byte	0x04, 0x2f
        /*0002*/ 	.short	(.L_7 - .L_6)
	.align		4
.L_6:
        /*0004*/ 	.word	index@(_Z12forward_initPKhiPf)
        /*0008*/ 	.word	0x0000000e


	//----- nvinfo : EIATTR_FRAME_SIZE
	.align		4
.L_7:
        /*000c*/ 	.byte	0x04, 0x11
        /*000e*/ 	.short	(.L_9 - .L_8)
	.align		4
.L_8:
        /*0010*/ 	.word	index@(_Z12forward_initPKhiPf)
        /*0014*/ 	.word	0x00000000


	//----- nvinfo : EIATTR_REGCOUNT
	.align		4
.L_9:
        /*0018*/ 	.byte	0x04, 0x2f
        /*001a*/ 	.short	(.L_11 - .L_10)
	.align		4
.L_10:
        /*001c*/ 	.word	index@(_Z12forward_stepPKhPKiiPKfPfif)
        /*0020*/ 	.word	0x0000001d


	//----- nvinfo : EIATTR_FRAME_SIZE
	.align		4
.L_11:
        /*0024*/ 	.byte	0x04, 0x11
        /*0026*/ 	.short	(.L_13 - .L_12)
	.align		4
.L_12:
        /*0028*/ 	.word	index@(_Z12forward_stepPKhPKiiPKfPfif)
        /*002c*/ 	.word	0x00000000


	//----- nvinfo : EIATTR_REGCOUNT
	.align		4
.L_13:
        /*0030*/ 	.byte	0x04, 0x2f
        /*0032*/ 	.short	(.L_15 - .L_14)
	.align		4
.L_14:
        /*0034*/ 	.word	index@(_Z11forward_maxPKfPff)
        /*0038*/ 	.word	0x00000020


	//----- nvinfo : EIATTR_FRAME_SIZE
	.align		4
.L_15:
        /*003c*/ 	.byte	0x04, 0x11
        /*003e*/ 	.short	(.L_17 - .L_16)
	.align		4
.L_16:
        /*0040*/ 	.word	index@(_Z11forward_maxPKfPff)
        /*0044*/ 	.word	0x00000000


	//----- nvinfo : EIATTR_REGCOUNT
	.align		4
.L_17:
        /*0048*/ 	.byte	0x04, 0x2f
        /*004a*/ 	.short	(.L_19 - .L_18)
	.align		4
.L_18:
        /*004c*/ 	.word	index@(_Z19forward_log_sum_expPKfPf)
        /*0050*/ 	.word	0x00000020


	//----- nvinfo : EIATTR_FRAME_SIZE
	.align		4
.L_19:
        /*0054*/ 	.byte	0x04, 0x11
        /*0056*/ 	.short	(.L_21 - .L_20)
	.align		4
.L_20:
        /*0058*/ 	.word	index@(_Z19forward_log_sum_expPKfPf)
        /*005c*/ 	.word	0x00000000


	//----- nvinfo : EIATTR_REGCOUNT
	.align		4
.L_21:
        /*0060*/ 	.byte	0x04, 0x2f
        /*0062*/ 	.short	(.L_23 - .L_22)
	.align		4
.L_22:
        /*0064*/ 	.word	index@(_Z12viterbi_initPKhiPf)
        /*0068*/ 	.word	0x0000000e


	//----- nvinfo : EIATTR_FRAME_SIZE
	.align		4
.L_23:
        /*006c*/ 	.byte	0x04, 0x11
        /*006e*/ 	.short	(.L_25 - .L_24)
	.align		4
.L_24:
        /*0070*/ 	.word	index@(_Z12viterbi_initPKhiPf)
        /*0074*/ 	.word	0x00000000


	//----- nvinfo : EIATTR_REGCOUNT
	.align		4
.L_25:
        /*0078*/ 	.byte	0x04, 0x2f
        /*007a*/ 	.short	(.L_27 - .L_26)
	.align		4
.L_26:
        /*007c*/ 	.word	index@(_Z18viterbi_init_batchPKhPKiiPKtPfif)
        /*0080*/ 	.word	0x0000000c


	//----- nvinfo : EIATTR_FRAME_SIZE
	.align		4
.L_27:
        /*0084*/ 	.byte	0x04, 0x11
        /*0086*/ 	.short	(.L_29 - .L_28)
	.align		4
.L_28:
        /*0088*/ 	.word	index@(_Z18viterbi_init_batchPKhPKiiPKtPfif)
        /*008c*/ 	.word	0x00000000


	//----- nvinfo : EIATTR_REGCOUNT
	.align		4
.L_29:
        /*0090*/ 	.byte	0x04, 0x2f
        /*0092*/ 	.short	(.L_31 - .L_30)
	.align		4
.L_30:
        /*0094*/ 	.word	index@(_Z15viterbi_forwardPKhPKiiPfS3_Ptiif)
        /*0098*/ 	.word	0x00000020


	//----- nvinfo : EIATTR_FRAME_SIZE
	.align		4
.L_31:
        /*009c*/ 	.byte	0x04, 0x11
        /*009e*/ 	.short	(.L_33 - .L_32)
	.align		4
.L_32:
        /*00a0*/ 	.word	index@(_Z15viterbi_forwardPKhPKiiPfS3_Ptiif)
        /*00a4*/ 	.word	0x00000000


	//----- nvinfo : EIATTR_REGCOUNT
	.align		4
.L_33:
        /*00a8*/ 	.byte	0x04, 0x2f
        /*00aa*/ 	.short	(.L_35 - .L_34)
	.align		4
.L_34:
        /*00ac*/ 	.word	index@(_Z16viterbi_backwardPKfPKtPtiif)
        /*00b0*/ 	.word	0x0000001a


	//----- nvinfo : EIATTR_FRAME_SIZE
	.align		4
.L_35:
        /*00b4*/ 	.byte	0x04, 0x11
        /*00b6*/ 	.short	(.L_37 - .L_36)
	.align		4
.L_36:
        /*00b8*/ 	.word	index@(_Z16viterbi_backwardPKfPKtPtiif)
        /*00bc*/ 	.word	0x00000000


	//----- nvinfo : EIATTR_MIN_STACK_SIZE
	.align		4
.L_37:
        /*00c0*/ 	.byte	0x04, 0x12
        /*00c2*/ 	.short	(.L_39 - .L_38)
	.align		4
.L_38:
        /*00c4*/ 	.word	index@(_Z16viterbi_backwardPKfPKtPtiif)
        /*00c8*/ 	.word	0x00000000


	//----- nvinfo : EIATTR_MIN_STACK_SIZE
	.align		4
.L_39:
        /*00cc*/ 	.byte	0x04, 0x12
        /*00ce*/ 	.short	(.L_41 - .L_40)
	.align		4
.L_40:
        /*00d0*/ 	.word	index@(_Z15viterbi_forwardPKhPKiiPfS3_Ptiif)
        /*00d4*/ 	.word	0x00000000


	//----- nvinfo : EIATTR_MIN_STACK_SIZE
	.align		4
.L_41:
        /*00d8*/ 	.byte	0x04, 0x12
        /*00da*/ 	.short	(.L_43 - .L_42)
	.align		4
.L_42:
        /*00dc*/ 	.word	index@(_Z18viterbi_init_batchPKhPKiiPKtPfif)
        /*00e0*/ 	.word	0x00000000


	//----- nvinfo : EIATTR_MIN_STACK_SIZE
	.align		4
.L_43:
        /*00e4*/ 	.byte	0x04, 0x12
        /*00e6*/ 	.short	(.L_45 - .L_44)
	.align		4
.L_44:
        /*00e8*/ 	.word	index@(_Z12viterbi_initPKhiPf)
        /*00ec*/ 	.word	0x00000000


	//----- nvinfo : EIATTR_MIN_STACK_SIZE
	.align		4
.L_45:
        /*00f0*/ 	.byte	0x04, 0x12
        /*00f2*/ 	.short	(.L_47 - .L_46)
	.align		4
.L_46:
        /*00f4*/ 	.word	index@(_Z19forward_log_sum_expPKfPf)
        /*00f8*/ 	.word	0x00000000


	//----- nvinfo : EIATTR_MIN_STACK_SIZE
	.align		4
.L_47:
        /*00fc*/ 	.byte	0x04, 0x12
        /*00fe*/ 	.short	(.L_49 - .L_48)
	.align		4
.L_48:
        /*0100*/ 	.word	index@(_Z11forward_maxPKfPff)
        /*0104*/ 	.word	0x00000000


	//----- nvinfo : EIATTR_MIN_STACK_SIZE
	.align		4
.L_49:
        /*0108*/ 	.byte	0x04, 0x12
        /*010a*/ 	.short	(.L_51 - .L_50)
	.align		4
.L_50:
        /*010c*/ 	.word	index@(_Z12forward_stepPKhPKiiPKfPfif)
        /*0110*/ 	.word	0x00000000


	//----- nvinfo : EIATTR_MIN_STACK_SIZE
	.align		4
.L_51:
        /*0114*/ 	.byte	0x04, 0x12
        /*0116*/ 	.short	(.L_53 - .L_52)
	.align		4
.L_52:
        /*0118*/ 	.word	index@(_Z12forward_initPKhiPf)
        /*011c*/ 	.word	0x00000000
.L_53:


//--------------------- .nv.compat                --------------------------
	.section	.nv.compat,"",@"SHT_CUDA_COMPAT_INFO"
	.align	4
        /*0000*/ 	.byte	0x02, 0x09, 0x00, 0x00, 0x02, 0x02, 0x01, 0x00, 0x02, 0x05, 0x05, 0x00, 0x03, 0x07, 0x01, 0x01
        /*0010*/ 	.byte	0x02, 0x03, 0x00, 0x00, 0x02, 0x06, 0x01, 0x00, 0x04, 0x0b, 0x08, 0x00, 0x01, 0x00, 0x00, 0x00
        /*0020*/ 	.byte	0x00, 0x00, 0x00, 0x00


//--------------------- .nv.info._Z16viterbi_backwardPKfPKtPtiif --------------------------
	.section	.nv.info._Z16viterbi_backwardPKfPKtPtiif,"",@"SHT_CUDA_INFO"
	.sectionflags	@""
	.align	4


	//----- nvinfo : EIATTR_CUDA_API_VERSION
	.align		4
        /*0000*/ 	.byte	0x04, 0x37
        /*0002*/ 	.short	(.L_55 - .L_54)
.L_54:
        /*0004*/ 	.word	0x00000082


	//----- nvinfo : EIATTR_KPARAM_INFO
	.align		4
.L_55:
        /*0008*/ 	.byte	0x04, 0x17
        /*000a*/ 	.short	(.L_57 - .L_56)
.L_56:
        /*000c*/ 	.word	0x00000000
        /*0010*/ 	.short	0x0005
        /*0012*/ 	.short	0x0020
        /*0014*/ 	.byte	0x00, 0xf0, 0x11, 0x00


	//----- nvinfo : EIATTR_KPARAM_INFO
	.align		4
.L_57:
        /*0018*/ 	.byte	0x04, 0x17
        /*001a*/ 	.short	(.L_59 - .L_58)
.L_58:
        /*001c*/ 	.word	0x00000000
        /*0020*/ 	.short	0x0004
        /*0022*/ 	.short	0x001c
        /*0024*/ 	.byte	0x00, 0xf0, 0x11, 0x00


	//----- nvinfo : EIATTR_KPARAM_INFO
	.align		4
.L_59:
        /*0028*/ 	.byte	0x04, 0x17
        /*002a*/ 	.short	(.L_61 - .L_60)
.L_60:
        /*002c*/ 	.word	0x00000000
        /*0030*/ 	.short	0x0003
        /*0032*/ 	.short	0x0018
        /*0034*/ 	.byte	0x00, 0xf0, 0x11, 0x00


	//----- nvinfo : EIATTR_KPARAM_INFO
	.align		4
.L_61:
        /*0038*/ 	.byte	0x04, 0x17
        /*003a*/ 	.short	(.L_63 - .L_62)
.L_62:
        /*003c*/ 	.word	0x00000000
        /*0040*/ 	.short	0x0002
        /*0042*/ 	.short	0x0010
        /*0044*/ 	.byte	0x00, 0xf5, 0x21, 0x00


	//----- nvinfo : EIATTR_KPARAM_INFO
	.align		4
.L_63:
        /*0048*/ 	.byte	0x04, 0x17
        /*004a*/ 	.short	(.L_65 - .L_64)
.L_64:
        /*004c*/ 	.word	0x00000000
        /*0050*/ 	.short	0x0001
        /*0052*/ 	.short	0x0008
        /*0054*/ 	.byte	0x00, 0xf5, 0x21, 0x00


	//----- nvinfo : EIATTR_KPARAM_INFO
	.align		4
.L_65:
        /*0058*/ 	.byte	0x04, 0x17
        /*005a*/ 	.short	(.L_67 - .L_66)
.L_66:
        /*005c*/ 	.word	0x00000000
        /*0060*/ 	.short	0x0000
        /*0062*/ 	.short	0x0000
        /*0064*/ 	.byte	0x00, 0xf5, 0x21, 0x00


	//----- nvinfo : EIATTR_SPARSE_MMA_MASK
	.align		4
.L_67:
        /*0068*/ 	.byte	0x03, 0x50
        /*006a*/ 	.short	0x0000


	//----- nvinfo : EIATTR_MAXREG_COUNT
	.align		4
        /*006c*/ 	.byte	0x03, 0x1b
        /*006e*/ 	.short	0x00ff


	//----- nvinfo : EIATTR_NUM_BARRIERS
	.align		4
        /*0070*/ 	.byte	0x02, 0x4c
        /*0072*/ 	.byte	0x01
	.zero		1


	//----- nvinfo : EIATTR_MERCURY_ISA_VERSION
	.align		4
        /*0074*/ 	.byte	0x03, 0x5f
        /*0076*/ 	.short	0x0101


	//----- nvinfo : EIATTR_VRC_CTA_INIT_COUNT
	.align		4
        /*0078*/ 	.byte	0x02, 0x4a
	.zero		1
	.zero		1


	//----- nvinfo : EIATTR_EXIT_INSTR_OFFSETS
	.align		4
        /*007c*/ 	.byte	0x04, 0x1c
        /*007e*/ 	.short	(.L_69 - .L_68)


	//   ....[0]....
.L_68:
        /*0080*/ 	.word	0x00000520


	//   ....[1]....
        /*0084*/ 	.word	0x000007e0


	//   ....[2]....
        /*0088*/ 	.word	0x00000b80


	//----- nvinfo : EIATTR_CRS_STACK_SIZE
	.align		4
.L_69:
        /*008c*/ 	.byte	0x04, 0x1e
        /*008e*/ 	.short	(.L_71 - .L_70)
.L_70:
        /*0090*/ 	.word	0x00000000


	//----- nvinfo : EIATTR_CBANK_PARAM_SIZE
	.align		4
.L_71:
        /*0094*/ 	.byte	0x03, 0x19
        /*0096*/ 	.short	0x0024


	//----- nvinfo : EIATTR_PARAM_CBANK
	.align		4
        /*0098*/ 	.byte	0x04, 0x0a
        /*009a*/ 	.short	(.L_73 - .L_72)
	.align		4
.L_72:
        /*009c*/ 	.word	index@(.nv.constant0._Z16viterbi_backwardPKfPKtPtiif)
        /*00a0*/ 	.short	0x0380
        /*00a2*/ 	.short	0x0024


	//----- nvinfo : EIATTR_SW_WAR
	.align		4
.L_73:
        /*00a4*/ 	.byte	0x04, 0x36
        /*00a6*/ 	.short	(.L_75 - .L_74)
.L_74:
        /*00a8*/ 	.word	0x00000008
.L_75:


//--------------------- .nv.info._Z15viterbi_forwardPKhPKiiPfS3_Ptiif --------------------------
	.section	.nv.info._Z15viterbi_forwardPKhPKiiPfS3_Ptiif,"",@"SHT_CUDA_INFO"
	.sectionflags	@""
	.align	4


	//----- nvinfo : EIATTR_CUDA_API_VERSION
	.align		4
        /*0000*/ 	.byte	0x04, 0x37
        /*0002*/ 	.short	(.L_77 - .L_76)
.L_76:
        /*0004*/ 	.word	0x00000082


	//----- nvinfo : EIATTR_KPARAM_INFO
	.align		4
.L_77:
        /*0008*/ 	.byte	0x04, 0x17
        /*000a*/ 	.short	(.L_79 - .L_78)
.L_78:
        /*000c*/ 	.word	0x00000000
        /*0010*/ 	.short	0x0008
        /*0012*/ 	.short	0x0038
        /*0014*/ 	.byte	0x00, 0xf0, 0x11, 0x00


	//----- nvinfo : EIATTR_KPARAM_INFO
	.align		4
.L_79:
        /*0018*/ 	.byte	0x04, 0x17
        /*001a*/ 	.short	(.L_81 - .L_80)
.L_80:
        /*001c*/ 	.word	0x00000000
        /*0020*/ 	.short	0x0007
        /*0022*/ 	.short	0x0034
        /*0024*/ 	.byte	0x00, 0xf0, 0x11, 0x00


	//----- nvinfo : EIATTR_KPARAM_INFO
	.align		4
.L_81:
        /*0028*/ 	.byte	0x04, 0x17
        /*002a*/ 	.short	(.L_83 - .L_82)
.L_82:
        /*002c*/ 	.word	0x00000000
        /*0030*/ 	.short	0x0006
        /*0032*/ 	.short	0x0030
        /*0034*/ 	.byte	0x00, 0xf0, 0x11, 0x00


	//----- nvinfo : EIATTR_KPARAM_INFO
	.align		4
.L_83:
        /*0038*/ 	.byte	0x04, 0x17
        /*003a*/ 	.short	(.L_85 - .L_84)
.L_84:
        /*003c*/ 	.word	0x00000000
        /*0040*/ 	.short	0x0005
        /*0042*/ 	.short	0x0028
        /*0044*/ 	.byte	0x00, 0xf5, 0x21, 0x00


	//----- nvinfo : EIATTR_KPARAM_INFO
	.align		4
.L_85:
        /*0048*/ 	.byte	0x04, 0x17
        /*004a*/ 	.short	(.L_87 - .L_86)
.L_86:
        /*004c*/ 	.word	0x00000000
        /*0050*/ 	.short	0x0004
        /*0052*/ 	.short	0x0020
        /*0054*/ 	.byte	0x00, 0xf5, 0x21, 0x00


	//----- nvinfo : EIATTR_KPARAM_INFO
	.align		4
.L_87:
        /*0058*/ 	.byte	0x04, 0x17
        /*005a*/ 	.short	(.L_89 - .L_88)
.L_88:
        /*005c*/ 	.word	0x00000000
        /*0060*/ 	.short	0x0003
        /*0062*/ 	.short	0x0018
        /*0064*/ 	.byte	0x00, 0xf5, 0x21, 0x00


	//----- nvinfo : EIATTR_KPARAM_INFO
	.align		4
.L_89:
        /*0068*/ 	.byte	0x04, 0x17
        /*006a*/ 	.short	(.L_91 - .L_90)
.L_90:
        /*006c*/ 	.word	0x00000000
        /*0070*/ 	.short	0x0002
        /*0072*/ 	.short	0x0010
        /*0074*/ 	.byte	0x00, 0xf0, 0x11, 0x00


	//----- nvinfo : EIATTR_KPARAM_INFO
	.align		4
.L_91:
        /*0078*/ 	.byte	0x04, 0x17
        /*007a*/ 	.short	(.L_93 - .L_92)
.L_92:
        /*007c*/ 	.word	0x00000000
        /*0080*/ 	.short	0x0001
        /*0082*/ 	.short	0x0008
        /*0084*/ 	.byte	0x00, 0xf5, 0x21, 0x00


	//----- nvinfo : EIATTR_KPARAM_INFO
	.align		4
.L_93:
        /*0088*/ 	.byte	0x04, 0x17
        /*008a*/ 	.short	(.L_95 - .L_94)
.L_94:
        /*008c*/ 	.word	0x00000000
        /*0090*/ 	.short	0x0000
        /*0092*/ 	.short	0x0000
        /*0094*/ 	.byte	0x00, 0xf5, 0x21, 0x00


	//----- nvinfo : EIATTR_SPARSE_MMA_MASK
	.align		4
.L_95:
        /*0098*/ 	.byte	0x03, 0x50
        /*009a*/ 	.short	0x0000


	//----- nvinfo : EIATTR_MAXREG_COUNT
	.align		4
        /*009c*/ 	.byte	0x03, 0x1b
        /*009e*/ 	.short	0x00ff


	//----- nvinfo : EIATTR_MERCURY_ISA_VERSION
	.align		4
        /*00a0*/ 	.byte	0x03, 0x5f
        /*00a2*/ 	.short	0x0101


	//----- nvinfo : EIATTR_VRC_CTA_INIT_COUNT
	.align		4
        /*00a4*/ 	.byte	0x02, 0x4a
	.zero		1
	.zero		1


	//----- nvinfo : EIATTR_EXIT_INSTR_OFFSETS
	.align		4
        /*00a8*/ 	.byte	0x04, 0x1c
        /*00aa*/ 	.short	(.L_97 - .L_96)


	//   ....[0]....
.L_96:
        /*00ac*/ 	.word	0x00000060


	//   ....[1]....
        /*00b0*/ 	.word	0x00000730


	//   ....[2]....
        /*00b4*/ 	.word	0x000007d0


	//   ....[3]....
        /*00b8*/ 	.word	0x00000810


	//----- nvinfo : EIATTR_CBANK_PARAM_SIZE
	.align		4
.L_97:
        /*00bc*/ 	.byte	0x03, 0x19
        /*00be*/ 	.short	0x003c


	//----- nvinfo : EIATTR_PARAM_CBANK
	.align		4
        /*00c0*/ 	.byte	0x04, 0x0a
        /*00c2*/ 	.short	(.L_99 - .L_98)
	.align		4
.L_98:
        /*00c4*/ 	.word	index@(.nv.constant0._Z15viterbi_forwardPKhPKiiPfS3_Ptiif)
        /*00c8*/ 	.short	0x0380
        /*00ca*/ 	.short	0x003c


	//----- nvinfo : EIATTR_SW_WAR
	.align		4
.L_99:
        /*00cc*/ 	.byte	0x04, 0x36
        /*00ce*/ 	.short	(.L_101 - .L_100)
.L_100:
        /*00d0*/ 	.word	0x00000008
.L_101:


//--------------------- .nv.info._Z18viterbi_init_batchPKhPKiiPKtPfif --------------------------
	.section	.nv.info._Z18viterbi_init_batchPKhPKiiPKtPfif,"",@"SHT_CUDA_INFO"
	.sectionflags	@""
	.align	4


	//----- nvinfo : EIATTR_CUDA_API_VERSION
	.align		4
        /*0000*/ 	.byte	0x04, 0x37
        /*0002*/ 	.short	(.L_103 - .L_102)
.L_102:
        /*0004*/ 	.word	0x00000082


	//----- nvinfo : EIATTR_KPARAM_INFO
	.align		4
.L_103:
        /*0008*/ 	.byte	0x04, 0x17
        /*000a*/ 	.short	(.L_105 - .L_104)
.L_104:
        /*000c*/ 	.word	0x00000000
        /*0010*/ 	.short	0x0006
        /*0012*/ 	.short	0x002c
        /*0014*/ 	.byte	0x00, 0xf0, 0x11, 0x00


	//----- nvinfo : EIATTR_KPARAM_INFO
	.align		4
.L_105:
        /*0018*/ 	.byte	0x04, 0x17
        /*001a*/ 	.short	(.L_107 - .L_106)
.L_106:
        /*001c*/ 	.word	0x00000000
        /*0020*/ 	.short	0x0005
        /*0022*/ 	.short	0x0028
        /*0024*/ 	.byte	0x00, 0xf0, 0x11, 0x00


	//----- nvinfo : EIATTR_KPARAM_INFO
	.align		4
.L_107:
        /*0028*/ 	.byte	0x04, 0x17
        /*002a*/ 	.short	(.L_109 - .L_108)
.L_108:
        /*002c*/ 	.word	0x00000000
        /*0030*/ 	.short	0x0004
        /*0032*/ 	.short	0x0020
        /*0034*/ 	.byte	0x00, 0xf5, 0x21, 0x00


	//----- nvinfo : EIATTR_KPARAM_INFO
	.align		4
.L_109:
        /*0038*/ 	.byte	0x04, 0x17
        /*003a*/ 	.short	(.L_111 - .L_110)
.L_110:
        /*003c*/ 	.word	0x00000000
        /*0040*/ 	.short	0x0003
        /*0042*/ 	.short	0x0018
        /*0044*/ 	.byte	0x00, 0xf5, 0x21, 0x00


	//----- nvinfo : EIATTR_KPARAM_INFO
	.align		4
.L_111:
        /*0048*/ 	.byte	0x04, 0x17
        /*004a*/ 	.short	(.L_113 - .L_112)
.L_112:
        /*004c*/ 	.word	0x00000000
        /*0050*/ 	.short	0x0002
        /*0052*/ 	.short	0x0010
        /*0054*/ 	.byte	0x00, 0xf0, 0x11, 0x00


	//----- nvinfo : EIATTR_KPARAM_INFO
	.align		4
.L_113:
        /*0058*/ 	.byte	0x04, 0x17
        /*005a*/ 	.short	(.L_115 - .L_114)
.L_114:
        /*005c*/ 	.word	0x00000000
        /*0060*/ 	.short	0x0001
        /*0062*/ 	.short	0x0008
        /*0064*/ 	.byte	0x00, 0xf5, 0x21, 0x00


	//----- nvinfo : EIATTR_KPARAM_INFO
	.align		4
.L_115:
        /*0068*/ 	.byte	0x04, 0x17
        /*006a*/ 	.short	(.L_117 - .L_116)
.L_116:
        /*006c*/ 	.word	0x00000000
        /*0070*/ 	.short	0x0000
        /*0072*/ 	.short	0x0000
        /*0074*/ 	.byte	0x00, 0xf5, 0x21, 0x00


	//----- nvinfo : EIATTR_SPARSE_MMA_MASK
	.align		4
.L_117:
        /*0078*/ 	.byte	0x03, 0x50
        /*007a*/ 	.short	0x0000


	//----- nvinfo : EIATTR_MAXREG_COUNT
	.align		4
        /*007c*/ 	.byte	0x03, 0x1b
        /*007e*/ 	.short	0x00ff


	//----- nvinfo : EIATTR_MERCURY_ISA_VERSION
	.align		4
        /*0080*/ 	.byte	0x03, 0x5f
        /*0082*/ 	.short	0x0101


	//----- nvinfo : EIATTR_VRC_CTA_INIT_COUNT
	.align		4
        /*0084*/ 	.byte	0x02, 0x4a
	.zero		1
	.zero		1


	//----- nvinfo : EIATTR_EXIT_INSTR_OFFSETS
	.align		4
        /*0088*/ 	.byte	0x04, 0x1c
        /*008a*/ 	.short	(.L_119 - .L_118)


	//   ....[0]....
.L_118:
        /*008c*/ 	.word	0x00000060


	//   ....[1]....
        /*0090*/ 	.word	0x000000e0


	//   ....[2]....
        /*0094*/ 	.word	0x00000260


	//   ....[3]....
        /*0098*/ 	.word	0x000002c0


	//----- nvinfo : EIATTR_CRS_STACK_SIZE
	.align		4
.L_119:
        /*009c*/ 	.byte	0x04, 0x1e
        /*009e*/ 	.short	(.L_121 - .L_120)
.L_120:
        /*00a0*/ 	.word	0x00000000


	//----- nvinfo : EIATTR_CBANK_PARAM_SIZE
	.align		4
.L_121:
        /*00a4*/ 	.byte	0x03, 0x19
        /*00a6*/ 	.short	0x0030


	//----- nvinfo : EIATTR_PARAM_CBANK
	.align		4
        /*00a8*/ 	.byte	0x04, 0x0a
        /*00aa*/ 	.short	(.L_123 - .L_122)
	.align		4
.L_122:
        /*00ac*/ 	.word	index@(.nv.constant0._Z18viterbi_init_batchPKhPKiiPKtPfif)
        /*00b0*/ 	.short	0x0380
        /*00b2*/ 	.short	0x0030


	//----- nvinfo : EIATTR_SW_WAR
	.align		4
.L_123:
        /*00b4*/ 	.byte	0x04, 0x36
        /*00b6*/ 	.short	(.L_125 - .L_124)
.L_124:
        /*00b8*/ 	.word	0x00000008
.L_125:


//--------------------- .nv.info._Z12viterbi_initPKhiPf --------------------------
	.section	.nv.info._Z12viterbi_initPKhiPf,"",@"SHT_CUDA_INFO"
	.sectionflags	@""
	.align	4


	//----- nvinfo : EIATTR_CUDA_API_VERSION
	.align		4
        /*0000*/ 	.byte	0x04, 0x37
        /*0002*/ 	.short	(.L_127 - .L_126)
.L_126:
        /*0004*/ 	.word	0x00000082


	//----- nvinfo : EIATTR_KPARAM_INFO
	.align		4
.L_127:
        /*0008*/ 	.byte	0x04, 0x17
        /*000a*/ 	.short	(.L_129 - .L_128)
.L_128:
        /*000c*/ 	.word	0x00000000
        /*0010*/ 	.short	0x0002
        /*0012*/ 	.short	0x0010
        /*0014*/ 	.byte	0x00, 0xf5, 0x21, 0x00


	//----- nvinfo : EIATTR_KPARAM_INFO
	.align		4
.L_129:
        /*0018*/ 	.byte	0x04, 0x17
        /*001a*/ 	.short	(.L_131 - .L_130)
.L_130:
        /*001c*/ 	.word	0x00000000
        /*0020*/ 	.short	0x0001
        /*0022*/ 	.short	0x0008
        /*0024*/ 	.byte	0x00, 0xf0, 0x11, 0x00


	//----- nvinfo : EIATTR_KPARAM_INFO
	.align		4
.L_131:
        /*0028*/ 	.byte	0x04, 0x17
        /*002a*/ 	.short	(.L_133 - .L_132)
.L_132:
        /*002c*/ 	.word	0x00000000
        /*0030*/ 	.short	0x0000
        /*0032*/ 	.short	0x0000
        /*0034*/ 	.byte	0x00, 0xf5, 0x21, 0x00


	//----- nvinfo : EIATTR_SPARSE_MMA_MASK
	.align		4
.L_133:
        /*0038*/ 	.byte	0x03, 0x50
        /*003a*/ 	.short	0x0000


	//----- nvinfo : EIATTR_MAXREG_COUNT
	.align		4
        /*003c*/ 	.byte	0x03, 0x1b
        /*003e*/ 	.short	0x00ff


	//----- nvinfo : EIATTR_MERCURY_ISA_VERSION
	.align		4
        /*0040*/ 	.byte	0x03, 0x5f
        /*0042*/ 	.short	0x0101


	//----- nvinfo : EIATTR_VRC_CTA_INIT_COUNT
	.align		4
        /*0044*/ 	.byte	0x02, 0x4a
	.zero		1
	.zero		1


	//----- nvinfo : EIATTR_EXIT_INSTR_OFFSETS
	.align		4
        /*0048*/ 	.byte	0x04, 0x1c
        /*004a*/ 	.short	(.L_135 - .L_134)


	//   ....[0]....
.L_134:
        /*004c*/ 	.word	0x00000060


	//   ....[1]....
        /*0050*/ 	.word	0x00000210


	//----- nvinfo : EIATTR_CBANK_PARAM_SIZE
	.align		4
.L_135:
        /*0054*/ 	.byte	0x03, 0x19
        /*0056*/ 	.short	0x0018


	//----- nvinfo : EIATTR_PARAM_CBANK
	.align		4
        /*0058*/ 	.byte	0x04, 0x0a
        /*005a*/ 	.short	(.L_137 - .L_136)
	.align		4
.L_136:
        /*005c*/ 	.word	index@(.nv.constant0._Z12viterbi_initPKhiPf)
        /*0060*/ 	.short	0x0380
        /*0062*/ 	.short	0x0018


	//----- nvinfo : EIATTR_SW_WAR
	.align		4
.L_137:
        /*0064*/ 	.byte	0x04, 0x36
        /*0066*/ 	.short	(.L_139 - .L_138)
.L_138:
        /*0068*/ 	.word	0x00000008
.L_139:


//--------------------- .nv.info._Z19forward_log_sum_expPKfPf --------------------------
	.section	.nv.info._Z19forward_log_sum_expPKfPf,"",@"SHT_CUDA_INFO"
	.sectionflags	@""
	.align	4


	//----- nvinfo : EIATTR_CUDA_API_VERSION
	.align		4
        /*0000*/ 	.byte	0x04, 0x37
        /*0002*/ 	.short	(.L_141 - .L_140)
.L_140:
        /*0004*/ 	.word	0x00000082


	//----- nvinfo : EIATTR_KPARAM_INFO
	.align		4
.L_141:
        /*0008*/ 	.byte	0x04, 0x17
        /*000a*/ 	.short	(.L_143 - .L_142)
.L_142:
        /*000c*/ 	.word	0x00000000
        /*0010*/ 	.short	0x0001
        /*0012*/ 	.short	0x0008
        /*0014*/ 	.byte	0x00, 0xf5, 0x21, 0x00


	//----- nvinfo : EIATTR_KPARAM_INFO
	.align		4
.L_143:
        /*0018*/ 	.byte	0x04, 0x17
        /*001a*/ 	.short	(.L_145 - .L_144)
.L_144:
        /*001c*/ 	.word	0x00000000
        /*0020*/ 	.short	0x0000
        /*0022*/ 	.short	0x0000
        /*0024*/ 	.byte	0x00, 0xf5, 0x21, 0x00


	//----- nvinfo : EIATTR_SPARSE_MMA_MASK
	.align		4
.L_145:
        /*0028*/ 	.byte	0x03, 0x50
        /*002a*/ 	.short	0x0000


	//----- nvinfo : EIATTR_MAXREG_COUNT
	.align		4
        /*002c*/ 	.byte	0x03, 0x1b
        /*002e*/ 	.short	0x00ff


	//----- nvinfo : EIATTR_NUM_BARRIERS
	.align		4
        /*0030*/ 	.byte	0x02, 0x4c
        /*0032*/ 	.byte	0x01
	.zero		1


	//----- nvinfo : EIATTR_MERCURY_ISA_VERSION
	.align		4
        /*0034*/ 	.byte	0x03, 0x5f
        /*0036*/ 	.short	0x0101


	//----- nvinfo : EIATTR_VRC_CTA_INIT_COUNT
	.align		4
        /*0038*/ 	.byte	0x02, 0x4a
	.zero		1
	.zero		1


	//----- nvinfo : EIATTR_EXIT_INSTR_OFFSETS
	.align		4
        /*003c*/ 	.byte	0x04, 0x1c
        /*003e*/ 	.short	(.L_147 - .L_146)


	//   ....[0]....
.L_146:
        /*0040*/ 	.word	0x00000f80


	//   ....[1]....
        /*0044*/ 	.word	0x00001120


	//   ....[2]....
        /*0048*/ 	.word	0x00001300


	//----- nvinfo : EIATTR_CRS_STACK_SIZE
	.align		4
.L_147:
        /*004c*/ 	.byte	0x04, 0x1e
        /*004e*/ 	.short	(.L_149 - .L_148)
.L_148:
        /*0050*/ 	.word	0x00000000


	//----- nvinfo : EIATTR_CBANK_PARAM_SIZE
	.align		4
.L_149:
        /*0054*/ 	.byte	0x03, 0x19
        /*0056*/ 	.short	0x0010


	//----- nvinfo : EIATTR_PARAM_CBANK
	.align		4
        /*0058*/ 	.byte	0x04, 0x0a
        /*005a*/ 	.short	(.L_151 - .L_150)
	.align		4
.L_150:
        /*005c*/ 	.word	index@(.nv.constant0._Z19forward_log_sum_expPKfPf)
        /*0060*/ 	.short	0x0380
        /*0062*/ 	.short	0x0010


	//----- nvinfo : EIATTR_SW_WAR
	.align		4
.L_151:
        /*0064*/ 	.byte	0x04, 0x36
        /*0066*/ 	.short	(.L_153 - .L_152)
.L_152:
        /*0068*/ 	.word	0x00000008
.L_153:


//--------------------- .nv.info._Z11forward_maxPKfPff --------------------------
	.section	.nv.info._Z11forward_maxPKfPff,"",@"SHT_CUDA_INFO"
	.sectionflags	@""
	.align	4


	//----- nvinfo : EIATTR_CUDA_API_VERSION
	.align		4
        /*0000*/ 	.byte	0x04, 0x37
        /*0002*/ 	.short	(.L_155 - .L_154)
.L_154:
        /*0004*/ 	.word	0x00000082


	//----- nvinfo : EIATTR_KPARAM_INFO
	.align		4
.L_155:
        /*0008*/ 	.byte	0x04, 0x17
        /*000a*/ 	.short	(.L_157 - .L_156)
.L_156:
        /*000c*/ 	.word	0x00000000
        /*0010*/ 	.short	0x0002
        /*0012*/ 	.short	0x0010
        /*0014*/ 	.byte	0x00, 0xf0, 0x11, 0x00


	//----- nvinfo : EIATTR_KPARAM_INFO
	.align		4
.L_157:
        /*0018*/ 	.byte	0x04, 0x17
        /*001a*/ 	.short	(.L_159 - .L_158)
.L_158:
        /*001c*/ 	.word	0x00000000
        /*0020*/ 	.short	0x0001
        /*0022*/ 	.short	0x0008
        /*0024*/ 	.byte	0x00, 0xf5, 0x21, 0x00


	//----- nvinfo : EIATTR_KPARAM_INFO
	.align		4
.L_159:
        /*0028*/ 	.byte	0x04, 0x17
        /*002a*/ 	.short	(.L_161 - .L_160)
.L_160:
        /*002c*/ 	.word	0x00000000
        /*0030*/ 	.short	0x0000
        /*0032*/ 	.short	0x0000
        /*0034*/ 	.byte	0x00, 0xf5, 0x21, 0x00


	//----- nvinfo : EIATTR_SPARSE_MMA_MASK
	.align		4
.L_161:
        /*0038*/ 	.byte	0x03, 0x50
        /*003a*/ 	.short	0x0000


	//----- nvinfo : EIATTR_MAXREG_COUNT
	.align		4
        /*003c*/ 	.byte	0x03, 0x1b
        /*003e*/ 	.short	0x00ff


	//----- nvinfo : EIATTR_NUM_BARRIERS
	.align		4
        /*0040*/ 	.byte	0x02, 0x4c
        /*0042*/ 	.byte	0x01
	.zero		1


	//----- nvinfo : EIATTR_MERCURY_ISA_VERSION
	.align		4
        /*0044*/ 	.byte	0x03, 0x5f
        /*0046*/ 	.short	0x0101


	//----- nvinfo : EIATTR_VRC_CTA_INIT_COUNT
	.align		4
        /*0048*/ 	.byte	0x02, 0x4a
	.zero		1
	.zero		1


	//----- nvinfo : EIATTR_EXIT_INSTR_OFFSETS
	.align		4
        /*004c*/ 	.byte	0x04, 0x1c
        /*004e*/ 	.short	(.L_163 - .L_162)


	//   ....[0]....
.L_162:
        /*0050*/ 	.word	0x00000f80


	//   ....[1]....
        /*0054*/ 	.word	0x00001180


	//   ....[2]....
        /*0058*/ 	.word	0x00001200


	//----- nvinfo : EIATTR_CRS_STACK_SIZE
	.align		4
.L_163:
        /*005c*/ 	.byte	0x04, 0x1e
        /*005e*/ 	.short	(.L_165 - .L_164)
.L_164:
        /*0060*/ 	.word	0x00000000


	//----- nvinfo : EIATTR_CBANK_PARAM_SIZE
	.align		4
.L_165:
        /*0064*/ 	.byte	0x03, 0x19
        /*0066*/ 	.short	0x0014


	//----- nvinfo : EIATTR_PARAM_CBANK
	.align		4
        /*0068*/ 	.byte	0x04, 0x0a
        /*006a*/ 	.short	(.L_167 - .L_166)
	.align		4
.L_166:
        /*006c*/ 	.word	index@(.nv.constant0._Z11forward_maxPKfPff)
        /*0070*/ 	.short	0x0380
        /*0072*/ 	.short	0x0014


	//----- nvinfo : EIATTR_SW_WAR
	.align		4
.L_167:
        /*0074*/ 	.byte	0x04, 0x36
        /*0076*/ 	.short	(.L_169 - .L_168)
.L_168:
        /*0078*/ 	.word	0x00000008
.L_169:


//--------------------- .nv.info._Z12forward_stepPKhPKiiPKfPfif --------------------------
	.section	.nv.info._Z12forward_stepPKhPKiiPKfPfif,"",@"SHT_CUDA_INFO"
	.sectionflags	@""
	.align	4


	//----- nvinfo : EIATTR_CUDA_API_VERSION
	.align		4
        /*0000*/ 	.byte	0x04, 0x37
        /*0002*/ 	.short	(.L_171 - .L_170)
.L_170:
        /*0004*/ 	.word	0x00000082


	//----- nvinfo : EIATTR_KPARAM_INFO
	.align		4
.L_171:
        /*0008*/ 	.byte	0x04, 0x17
        /*000a*/ 	.short	(.L_173 - .L_172)
.L_172:
        /*000c*/ 	.word	0x00000000
        /*0010*/ 	.short	0x0006
        /*0012*/ 	.short	0x002c
        /*0014*/ 	.byte	0x00, 0xf0, 0x11, 0x00


	//----- nvinfo : EIATTR_KPARAM_INFO
	.align		4
.L_173:
        /*0018*/ 	.byte	0x04, 0x17
        /*001a*/ 	.short	(.L_175 - .L_174)
.L_174:
        /*001c*/ 	.word	0x00000000
        /*0020*/ 	.short	0x0005
        /*0022*/ 	.short	0x0028
        /*0024*/ 	.byte	0x00, 0xf0, 0x11, 0x00


	//----- nvinfo : EIATTR_KPARAM_INFO
	.align		4
.L_175:
        /*0028*/ 	.byte	0x04, 0x17
        /*002a*/ 	.short	(.L_177 - .L_176)
.L_176:
        /*002c*/ 	.word	0x00000000
        /*0030*/ 	.short	0x0004
        /*0032*/ 	.short	0x0020
        /*0034*/ 	.byte	0x00, 0xf5, 0x21, 0x00


	//----- nvinfo : EIATTR_KPARAM_INFO
	.align		4
.L_177:
        /*0038*/ 	.byte	0x04, 0x17
        /*003a*/ 	.short	(.L_179 - .L_178)
.L_178:
        /*003c*/ 	.word	0x00000000
        /*0040*/ 	.short	0x0003
        /*0042*/ 	.short	0x0018
        /*0044*/ 	.byte	0x00, 0xf5, 0x21, 0x00


	//----- nvinfo : EIATTR_KPARAM_INFO
	.align		4
.L_179:
        /*0048*/ 	.byte	0x04, 0x17
        /*004a*/ 	.short	(.L_181 - .L_180)
.L_180:
        /*004c*/ 	.word	0x00000000
        /*0050*/ 	.short	0x0002
        /*0052*/ 	.short	0x0010
        /*0054*/ 	.byte	0x00, 0xf0, 0x11, 0x00


	//----- nvinfo : EIATTR_KPARAM_INFO
	.align		4
.L_181:
        /*0058*/ 	.byte	0x04, 0x17
        /*005a*/ 	.short	(.L_183 - .L_182)
.L_182:
        /*005c*/ 	.word	0x00000000
        /*0060*/ 	.short	0x0001
        /*0062*/ 	.short	0x0008
        /*0064*/ 	.byte	0x00, 0xf5, 0x21, 0x00


	//----- nvinfo : EIATTR_KPARAM_INFO
	.align		4
.L_183:
        /*0068*/ 	.byte	0x04, 0x17
        /*006a*/ 	.short	(.L_185 - .L_184)
.L_184:
        /*006c*/ 	.word	0x00000000
        /*0070*/ 	.short	0x0000
        /*0072*/ 	.short	0x0000
        /*0074*/ 	.byte	0x00, 0xf5, 0x21, 0x00


	//----- nvinfo : EIATTR_SPARSE_MMA_MASK
	.align		4
.L_185:
        /*0078*/ 	.byte	0x03, 0x50
        /*007a*/ 	.short	0x0000


	//----- nvinfo : EIATTR_MAXREG_COUNT
	.align		4
        /*007c*/ 	.byte	0x03, 0x1b
        /*007e*/ 	.short	0x00ff


	//----- nvinfo : EIATTR_MERCURY_ISA_VERSION
	.align		4
        /*0080*/ 	.byte	0x03, 0x5f
        /*0082*/ 	.short	0x0101


	//----- nvinfo : EIATTR_VRC_CTA_INIT_COUNT
	.align		4
        /*0084*/ 	.byte	0x02, 0x4a
	.zero		1
	.zero		1


	//----- nvinfo : EIATTR_EXIT_INSTR_OFFSETS
	.align		4
        /*0088*/ 	.byte	0x04, 0x1c
        /*008a*/ 	.short	(.L_187 - .L_186)


	//   ....[0]....
.L_186:
        /*008c*/ 	.word	0x00000060


	//   ....[1]....
        /*0090*/ 	.word	0x00000ac0


	//   ....[2]....
        /*0094*/ 	.word	0x00000ae0


	//   ....[3]....
        /*0098*/ 	.word	0x00000b50


	//----- nvinfo : EIATTR_CRS_STACK_SIZE
	.align		4
.L_187:
        /*009c*/ 	.byte	0x04, 0x1e
        /*009e*/ 	.short	(.L_189 - .L_188)
.L_188:
        /*00a0*/ 	.word	0x00000000


	//----- nvinfo : EIATTR_CBANK_PARAM_SIZE
	.align		4
.L_189:
        /*00a4*/ 	.byte	0x03, 0x19
        /*00a6*/ 	.short	0x0030


	//----- nvinfo : EIATTR_PARAM_CBANK
	.align		4
        /*00a8*/ 	.byte	0x04, 0x0a
        /*00aa*/ 	.short	(.L_191 - .L_190)
	.align		4
.L_190:
        /*00ac*/ 	.word	index@(.nv.constant0._Z12forward_stepPKhPKiiPKfPfif)
        /*00b0*/ 	.short	0x0380
        /*00b2*/ 	.short	0x0030


	//----- nvinfo : EIATTR_SW_WAR
	.align		4
.L_191:
        /*00b4*/ 	.byte	0x04, 0x36
        /*00b6*/ 	.short	(.L_193 - .L_192)
.L_192:
        /*00b8*/ 	.word	0x00000008
.L_193:


//--------------------- .nv.info._Z12forward_initPKhiPf --------------------------
	.section	.nv.info._Z12forward_initPKhiPf,"",@"SHT_CUDA_INFO"
	.sectionflags	@""
	.align	4


	//----- nvinfo : EIATTR_CUDA_API_VERSION
	.align		4
        /*0000*/ 	.byte	0x04, 0x37
        /*0002*/ 	.short	(.L_195 - .L_194)
.L_194:
        /*0004*/ 	.word	0x00000082


	//----- nvinfo : EIATTR_KPARAM_INFO
	.align		4
.L_195:
        /*0008*/ 	.byte	0x04, 0x17
        /*000a*/ 	.short	(.L_197 - .L_196)
.L_196:
        /*000c*/ 	.word	0x00000000
        /*0010*/ 	.short	0x0002
        /*0012*/ 	.short	0x0010
        /*0014*/ 	.byte	0x00, 0xf5, 0x21, 0x00


	//----- nvinfo : EIATTR_KPARAM_INFO
	.align		4
.L_197:
        /*0018*/ 	.byte	0x04, 0x17
        /*001a*/ 	.short	(.L_199 - .L_198)
.L_198:
        /*001c*/ 	.word	0x00000000
        /*0020*/ 	.short	0x0001
        /*0022*/ 	.short	0x0008
        /*0024*/ 	.byte	0x00, 0xf0, 0x11, 0x00


	//----- nvinfo : EIATTR_KPARAM_INFO
	.align		4
.L_199:
        /*0028*/ 	.byte	0x04, 0x17
        /*002a*/ 	.short	(.L_201 - .L_200)
.L_200:
        /*002c*/ 	.word	0x00000000
        /*0030*/ 	.short	0x0000
        /*0032*/ 	.short	0x0000
        /*0034*/ 	.byte	0x00, 0xf5, 0x21, 0x00


	//----- nvinfo : EIATTR_SPARSE_MMA_MASK
	.align		4
.L_201:
        /*0038*/ 	.byte	0x03, 0x50
        /*003a*/ 	.short	0x0000


	//----- nvinfo : EIATTR_MAXREG_COUNT
	.align		4
        /*003c*/ 	.byte	0x03, 0x1b
        /*003e*/ 	.short	0x00ff


	//----- nvinfo : EIATTR_MERCURY_ISA_VERSION
	.align		4
        /*0040*/ 	.byte	0x03, 0x5f
        /*0042*/ 	.short	0x0101


	//----- nvinfo : EIATTR_VRC_CTA_INIT_COUNT
	.align		4
        /*0044*/ 	.byte	0x02, 0x4a
	.zero		1
	.zero		1


	//----- nvinfo : EIATTR_EXIT_INSTR_OFFSETS
	.align		4
        /*0048*/ 	.byte	0x04, 0x1c
        /*004a*/ 	.short	(.L_203 - .L_202)


	//   ....[0]....
.L_202:
        /*004c*/ 	.word	0x00000060


	//   ....[1]....
        /*0050*/ 	.word	0x00000210


	//----- nvinfo : EIATTR_CBANK_PARAM_SIZE
	.align		4
.L_203:
        /*0054*/ 	.byte	0x03, 0x19
        /*0056*/ 	.short	0x0018


	//----- nvinfo : EIATTR_PARAM_CBANK
	.align		4
        /*0058*/ 	.byte	0x04, 0x0a
        /*005a*/ 	.short	(.L_205 - .L_204)
	.align		4
.L_204:
        /*005c*/ 	.word	index@(.nv.constant0._Z12forward_initPKhiPf)
        /*0060*/ 	.short	0x0380
        /*0062*/ 	.short	0x0018


	//----- nvinfo : EIATTR_SW_WAR
	.align		4
.L_205:
        /*0064*/ 	.byte	0x04, 0x36
        /*0066*/ 	.short	(.L_207 - .L_206)
.L_206:
        /*0068*/ 	.word	0x00000008
.L_207:


//--------------------- .nv.callgraph             --------------------------
	.section	.nv.callgraph,"",@"SHT_CUDA_CALLGRAPH"
	.align	4
	.sectionentsize	8
	.align		4
        /*0000*/ 	.word	0x00000000
	.align		4
        /*0004*/ 	.word	0xffffffff
	.align		4
        /*0008*/ 	.word	0x00000000
	.align		4
        /*000c*/ 	.word	0xfffffffe
	.align		4
        /*0010*/ 	.word	0x00000000
	.align		4
        /*0014*/ 	.word	0xfffffffd
	.align		4
        /*0018*/ 	.word	0x00000000
	.align		4
        /*001c*/ 	.word	0xfffffffc


//--------------------- .nv.constant4             --------------------------
	.section	.nv.constant4,"a",@progbits
	.align	8
	.align		8
.nv.constant4:
        /*0000*/ 	.dword	t_gamma
	.align		8
        /*0008*/ 	.dword	t_trans1
	.align		8
        /*0010*/ 	.dword	t_trans2
	.align		8
        /*0018*/ 	.dword	t_outputProb
	.align		8
        /*0020*/ 	.dword	t_initialProb
	.align		8
        /*0028*/ 	.dword	t_synthetic_247


//--------------------- .text._Z16viterbi_backwardPKfPKtPtiif --------------------------
	.section	.text._Z16viterbi_backwardPKfPKtPtiif,"ax",@progbits
	.align	128
        .global         _Z16viterbi_backwardPKfPKtPtiif
        .type           _Z16viterbi_backwardPKfPKtPtiif,@function
        .size           _Z16viterbi_backwardPKfPKtPtiif,(.L_x_55 - _Z16viterbi_backwardPKfPKtPtiif)
        .other          _Z16viterbi_backwardPKfPKtPtiif,@"STO_CUDA_ENTRY STV_DEFAULT"
_Z16viterbi_backwardPKfPKtPtiif:
.text._Z16viterbi_backwardPKfPKtPtiif:
[----:B------:R-:W-:Y:S01]  /*0000*/  LDC R1, c[0x0][0x37c] ;  /* 0x0000df00ff017b82 */ /* 0x000fe20000000800 */
[----:B------:R-:W0:Y:S01]  /*0010*/  S2R R5, SR_CTAID.X ;  /* 0x0000000000057919 */ /* 0x000e220000002500 */
[----:B------:R-:W1:Y:S01]  /*0020*/  LDCU.64 UR4, c[0x0][0x380] ;  /* 0x00007000ff0477ac */ /* 0x000e620008000a00 */
[----:B------:R-:W2:Y:S01]  /*0030*/  S2R R0, SR_TID.X ;  /* 0x0000000000007919 */ /* 0x000ea20000002100 */
[----:B------:R-:W3:Y:S01]  /*0040*/  LDCU.64 UR8, c[0x0][0x358] ;  /* 0x00006b00ff0877ac */ /* 0x000ee20008000a00 */
[----:B0-----:R-:W-:-:S03]  /*0050*/  IMAD.WIDE.U32 R6, R5, 0x4000, RZ ;  /* 0x0000400005067825 */ /* 0x001fc600078e00ff */
[----:B--2---:R-:W-:-:S04]  /*0060*/  LOP3.LUT R3, R6, R0, RZ, 0xfc, !PT ;  /* 0x0000000006037212 */ /* 0x004fc800078efcff */
[----:B-1----:R-:W-:-:S04]  /*0070*/  LEA R2, P0, R3, UR4, 0x2 ;  /* 0x0000000403027c11 */ /* 0x002fc8000f8010ff */
[----:B------:R-:W-:-:S05]  /*0080*/  LEA.HI.X R3, R3, UR5, R7, 0x2, P0 ;  /* 0x0000000503037c11 */ /* 0x000fca00080f1407 */
[----:B---3--:R0:W2:Y:S01]  /*0090*/  LDG.E.CONSTANT R9, desc[UR8][R2.64] ;  /* 0x0000000802097981 */ /* 0x0080a2000c1e9900 */
[----:B------:R-:W1:Y:S01]  /*00a0*/  S2UR UR5, SR_CgaCtaId ;  /* 0x00000000000579c3 */ /* 0x000e620000008800 */
[----:B------:R-:W-:Y:S01]  /*00b0*/  UMOV UR4, 0x400 ;  /* 0x0000040000047882 */ /* 0x000fe20000000000 */
[----:B------:R-:W-:Y:S01]  /*00c0*/  LOP3.LUT R4, R0, R6, RZ, 0xfc, !PT ;  /* 0x0000000600047212 */ /* 0x000fe200078efcff */
[----:B------:R-:W-:Y:S01]  /*00d0*/  BSSY.RECONVERGENT B0, `(.L_x_0) ;  /* 0x0000025000007945 */ /* 0x000fe20003800200 */
[----:B------:R-:W-:Y:S02]  /*00e0*/  IADD3 R13, P0, PT, R6, 0x4000, RZ ;  /* 0x00004000060d7810 */ /* 0x000fe40007f1e0ff */
[----:B------:R-:W-:Y:S01]  /*00f0*/  ISETP.GT.U32.AND P3, PT, R0, 0xff, PT ;  /* 0x000000ff0000780c */ /* 0x000fe20003f64070 */
[----:B------:R-:W-:Y:S01]  /*0100*/  VIADD R4, R4, 0x200 ;  /* 0x0000020004047836 */ /* 0x000fe20000000000 */
[C---:B------:R-:W-:Y:S01]  /*0110*/  ISETP.GT.U32.AND P2, PT, R0.reuse, 0x7f, PT ;  /* 0x0000007f0000780c */ /* 0x040fe20003f44070 */
[----:B------:R-:W-:Y:S01]  /*0120*/  IMAD.X R15, RZ, RZ, R7, P0 ;  /* 0x000000ffff0f7224 */ /* 0x000fe200000e0607 */
[----:B------:R-:W-:-:S02]  /*0130*/  ISETP.GT.U32.AND P1, PT, R0, 0x3f, PT ;  /* 0x0000003f0000780c */ /* 0x000fc40003f24070 */
[----:B------:R-:W-:Y:S02]  /*0140*/  ISETP.GT.U32.AND P0, PT, R13, R4, PT ;  /* 0x000000040d00720c */ /* 0x000fe40003f04070 */
[----:B------:R-:W-:Y:S02]  /*0150*/  SHF.R.S32.HI R8, RZ, 0x1f, R4 ;  /* 0x0000001fff087819 */ /* 0x000fe40000011404 */
[----:B------:R-:W-:Y:S02]  /*0160*/  ISETP.GT.U32.AND P4, PT, R0, 0x1f, PT ;  /* 0x0000001f0000780c */ /* 0x000fe40003f84070 */
[----:B------:R-:W-:Y:S01]  /*0170*/  ISETP.GT.U32.AND.EX P0, PT, R15, R8, PT, P0 ;  /* 0x000000080f00720c */ /* 0x000fe20003f04100 */
[----:B-1----:R-:W-:Y:S02]  /*0180*/  ULEA UR6, UR5, UR4, 0x18 ;  /* 0x0000000405067291 */ /* 0x002fe4000f8ec0ff */
[----:B------:R-:W-:-:S04]  /*0190*/  UIADD3 UR4, UPT, UPT, UR4, 0x400, URZ ;  /* 0x0000040004047890 */ /* 0x000fc8000fffe0ff */
[----:B------:R-:W-:Y:S01]  /*01a0*/  ULEA UR4, UR5, UR4, 0x18 ;  /* 0x0000000405047291 */ /* 0x000fe2000f8ec0ff */
[----:B0-----:R-:W-:-:S05]  /*01b0*/  LEA R3, R0, UR6, 0x1 ;  /* 0x0000000600037c11 */ /* 0x001fca000f8e08ff */
[----:B------:R-:W-:Y:S01]  /*01c0*/  LEA R2, R0, UR4, 0x2 ;  /* 0x0000000400027c11 */ /* 0x000fe2000f8e10ff */
[----:B------:R0:W-:Y:S04]  /*01d0*/  STS.U16 [R3], R0 ;  /* 0x0000000003007388 */ /* 0x0001e80000000400 */
[----:B------:R-:W1:Y:S01]  /*01e0*/  LDCU.64 UR4, c[0x0][0x380] ;  /* 0x00007000ff0477ac */ /* 0x000e620008000a00 */
[----:B--2---:R0:W-:Y:S01]  /*01f0*/  STS [R2], R9 ;  /* 0x0000000902007388 */ /* 0x0041e20000000800 */
[----:B-1----:R-:W-:Y:S05]  /*0200*/  @!P0 BRA `(.L_x_1) ;  /* 0x0000000000448947 */ /* 0x002fea0003800000 */
[----:B------:R-:W-:Y:S02]  /*0210*/  IMAD.MOV.U32 R10, RZ, RZ, R9 ;  /* 0x000000ffff0a7224 */ /* 0x000fe400078e0009 */
[----:B------:R-:W-:Y:S02]  /*0220*/  IMAD.MOV.U32 R14, RZ, RZ, R8 ;  /* 0x000000ffff0e7224 */ /* 0x000fe400078e0008 */
[----:B------:R-:W-:-:S07]  /*0230*/  IMAD.MOV.U32 R11, RZ, RZ, R4 ;  /* 0x000000ffff0b7224 */ /* 0x000fce00078e0004 */
.L_x_2:
[----:B------:R-:W-:-:S04]  /*0240*/  LEA R8, P0, R11, UR4, 0x2 ;  /* 0x000000040b087c11 */ /* 0x000fc8000f8010ff */
[----:B01----:R-:W-:-:S06]  /*0250*/  LEA.HI.X R9, R11, UR5, R14, 0x2, P0 ;  /* 0x000000050b097c11 */ /* 0x003fcc00080f140e */
[----:B------:R-:W2:Y:S01]  /*0260*/  LDG.E.CONSTANT R9, desc[UR8][R8.64] ;  /* 0x0000000808097981 */ /* 0x000ea2000c1e9900 */
[----:B------:R-:W-:-:S05]  /*0270*/  VIADD R11, R4, 0x200 ;  /* 0x00000200040b7836 */ /* 0x000fca0000000000 */
[----:B------:R-:W-:Y:S02]  /*0280*/  ISETP.GT.U32.AND P0, PT, R13, R11, PT ;  /* 0x0000000b0d00720c */ /* 0x000fe40003f04070 */
[----:B------:R-:W-:-:S04]  /*0290*/  SHF.R.S32.HI R14, RZ, 0x1f, R11 ;  /* 0x0000001fff0e7819 */ /* 0x000fc8000001140b */
[----:B------:R-:W-:Y:S02]  /*02a0*/  ISETP.GT.U32.AND.EX P0, PT, R15, R14, PT, P0 ;  /* 0x0000000e0f00720c */ /* 0x000fe40003f04100 */
[----:B--2---:R-:W-:-:S13]  /*02b0*/  FSETP.GT.AND P5, PT, R9, R10, PT ;  /* 0x0000000a0900720b */ /* 0x004fda0003fa4000 */
[----:B------:R-:W-:Y:S01]  /*02c0*/  @P5 IMAD.IADD R12, R4, 0x1, -R6 ;  /* 0x00000001040c5824 */ /* 0x000fe200078e0a06 */
[----:B------:R1:W-:Y:S01]  /*02d0*/  @P5 STS [R2], R9 ;  /* 0x0000000902005388 */ /* 0x0003e20000000800 */
[----:B------:R-:W-:Y:S02]  /*02e0*/  @P5 IMAD.MOV.U32 R10, RZ, RZ, R9 ;  /* 0x000000ffff0a5224 */ /* 0x000fe400078e0009 */
[----:B------:R-:W-:Y:S01]  /*02f0*/  IMAD.MOV.U32 R4, RZ, RZ, R11 ;  /* 0x000000ffff047224 */ /* 0x000fe200078e000b */
[----:B------:R1:W-:Y:S01]  /*0300*/  @P5 STS.U16 [R3], R12 ;  /* 0x0000000c03005388 */ /* 0x0003e20000000400 */
[----:B------:R-:W-:Y:S05]  /*0310*/  @P0 BRA `(.L_x_2) ;  /* 0xfffffffc00c80947 */ /* 0x000fea000383ffff */
.L_x_1:
[----:B------:R-:W-:Y:S05]  /*0320*/  BSYNC.RECONVERGENT B0 ;  /* 0x0000000000007941 */ /* 0x000fea0003800200 */
.L_x_0:
[----:B------:R-:W-:Y:S06]  /*0330*/  BAR.SYNC.DEFER_BLOCKING 0x0 ;  /* 0x0000000000007b1d */ /* 0x000fec0000010000 */
[----:B------:R-:W-:Y:S04]  /*0340*/  BSSY.RECONVERGENT B0, `(.L_x_3) ;  /* 0x0000008000007945 */ /* 0x000fe80003800200 */
[----:B------:R-:W-:Y:S05]  /*0350*/  @P3 BRA `(.L_x_4) ;  /* 0x0000000000183947 */ /* 0x000fea0003800000 */
[----:B------:R-:W-:Y:S04]  /*0360*/  LDS R7, [R2+0x400] ;  /* 0x0004000002077984 */ /* 0x000fe80000000800 */
[----:B------:R-:W2:Y:S02]  /*0370*/  LDS R4, [R2] ;  /* 0x0000000002047984 */ /* 0x000ea40000000800 */
[----:B--2---:R-:W-:-:S13]  /*0380*/  FSETP.GT.AND P0, PT, R7, R4, PT ;  /* 0x000000040700720b */ /* 0x004fda0003f04000 */
[----:B------:R-:W-:Y:S04]  /*0390*/  @P0 STS [R2], R7 ;  /* 0x0000000702000388 */ /* 0x000fe80000000800 */
[----:B------:R-:W2:Y:S04]  /*03a0*/  @P0 LDS.U16 R4, [R3+0x200] ;  /* 0x0002000003040984 */ /* 0x000ea80000000400 */
[----:B--2---:R2:W-:Y:S02]  /*03b0*/  @P0 STS.U16 [R3], R4 ;  /* 0x0000000403000388 */ /* 0x0045e40000000400 */
.L_x_4:
[----:B------:R-:W-:Y:S05]  /*03c0*/  BSYNC.RECONVERGENT B0 ;  /* 0x0000000000007941 */ /* 0x000fea0003800200 */
.L_x_3:
[----:B------:R-:W-:Y:S06]  /*03d0*/  BAR.SYNC.DEFER_BLOCKING 0x0 ;  /* 0x0000000000007b1d */ /* 0x000fec0000010000 */
[----:B------:R-:W-:Y:S04]  /*03e0*/  BSSY.RECONVERGENT B0, `(.L_x_5) ;  /* 0x0000008000007945 */ /* 0x000fe80003800200 */
[----:B------:R-:W-:Y:S05]  /*03f0*/  @P2 BRA `(.L_x_6) ;  /* 0x0000000000182947 */ /* 0x000fea0003800000 */
[----:B------:R-:W-:Y:S04]  /*0400*/  LDS R7, [R2+0x200] ;  /* 0x0002000002077984 */ /* 0x000fe80000000800 */
[----:B--2---:R-:W2:Y:S02]  /*0410*/  LDS R4, [R2] ;  /* 0x0000000002047984 */ /* 0x004ea40000000800 */
[----:B--2---:R-:W-:-:S13]  /*0420*/  FSETP.GT.AND P0, PT, R7, R4, PT ;  /* 0x000000040700720b */ /* 0x004fda0003f04000 */
[----:B------:R-:W-:Y:S04]  /*0430*/  @P0 STS [R2], R7 ;  /* 0x0000000702000388 */ /* 0x000fe80000000800 */
[----:B------:R-:W2:Y:S04]  /*0440*/  @P0 LDS.U16 R4, [R3+0x100] ;  /* 0x0001000003040984 */ /* 0x000ea80000000400 */
[----:B--2---:R3:W-:Y:S02]  /*0450*/  @P0 STS.U16 [R3], R4 ;  /* 0x0000000403000388 */ /* 0x0047e40000000400 */
.L_x_6:
[----:B------:R-:W-:Y:S05]  /*0460*/  BSYNC.RECONVERGENT B0 ;  /* 0x0000000000007941 */ /* 0x000fea0003800200 */
.L_x_5:
[----:B------:R-:W-:Y:S06]  /*0470*/  BAR.SYNC.DEFER_BLOCKING 0x0 ;  /* 0x0000000000007b1d */ /* 0x000fec0000010000 */
[----:B------:R-:W-:Y:S04]  /*0480*/  BSSY.RECONVERGENT B0, `(.L_x_7) ;  /* 0x0000008000007945 */ /* 0x000fe80003800200 */
[----:B------:R-:W-:Y:S05]  /*0490*/  @P1 BRA `(.L_x_8) ;  /* 0x0000000000181947 */ /* 0x000fea0003800000 */
[----:B------:R-:W-:Y:S04]  /*04a0*/  LDS R7, [R2+0x100] ;  /* 0x0001000002077984 */ /* 0x000fe80000000800 */
[----:B--23--:R-:W2:Y:S02]  /*04b0*/  LDS R4, [R2] ;  /* 0x0000000002047984 */ /* 0x00cea40000000800 */
[----:B--2---:R-:W-:-:S13]  /*04c0*/  FSETP.GT.AND P0, PT, R7, R4, PT ;  /* 0x000000040700720b */ /* 0x004fda0003f04000 */
[----:B------:R-:W-:Y:S04]  /*04d0*/  @P0 STS [R2], R7 ;  /* 0x0000000702000388 */ /* 0x000fe80000000800 */
[----:B------:R-:W2:Y:S04]  /*04e0*/  @P0 LDS.U16 R4, [R3+0x80] ;  /* 0x0000800003040984 */ /* 0x000ea80000000400 */
[----:B--2---:R4:W-:Y:S02]  /*04f0*/  @P0 STS.U16 [R3], R4 ;  /* 0x0000000403000388 */ /* 0x0049e40000000400 */
.L_x_8:
[----:B------:R-:W-:Y:S05]  /*0500*/  BSYNC.RECONVERGENT B0 ;  /* 0x0000000000007941 */ /* 0x000fea0003800200 */
.L_x_7:
[----:B------:R-:W-:Y:S06]  /*0510*/  BAR.SYNC.DEFER_BLOCKING 0x0 ;  /* 0x0000000000007b1d */ /* 0x000fec0000010000 */
[----:B------:R-:W-:Y:S05]  /*0520*/  @P4 EXIT ;  /* 0x000000000000494d */ /* 0x000fea0003800000 */
[----:B--234-:R-:W-:Y:S01]  /*0530*/  LDS R4, [R2+0x80] ;  /* 0x0000800002047984 */ /* 0x01cfe20000000800 */
[----:B------:R-:W-:-:S03]  /*0540*/  ISETP.NE.AND P1, PT, R0, RZ, PT ;  /* 0x000000ff0000720c */ /* 0x000fc60003f25270 */
[----:B------:R-:W2:Y:S02]  /*0550*/  LDS R7, [R2] ;  /* 0x0000000002077984 */ /* 0x000ea40000000800 */
[----:B--2---:R-:W-:-:S13]  /*0560*/  FSETP.GT.AND P0, PT, R4, R7, PT ;  /* 0x000000070400720b */ /* 0x004fda0003f04000 */
[----:B------:R-:W2:Y:S04]  /*0570*/  @P0 LDS R7, [R2+0x80] ;  /* 0x0000800002070984 */ /* 0x000ea80000000800 */
[----:B--2---:R-:W-:Y:S04]  /*0580*/  @P0 STS [R2], R7 ;  /* 0x0000000702000388 */ /* 0x004fe80000000800 */
[----:B------:R-:W2:Y:S04]  /*0590*/  @P0 LDS.U16 R4, [R3+0x40] ;  /* 0x0000400003040984 */ /* 0x000ea80000000400 */
[----:B--2---:R-:W-:Y:S04]  /*05a0*/  @P0 STS.U16 [R3], R4 ;  /* 0x0000000403000388 */ /* 0x004fe80000000400 */
[----:B------:R-:W-:Y:S04]  /*05b0*/  LDS R6, [R2+0x40] ;  /* 0x0000400002067984 */ /* 0x000fe80000000800 */
[----:B01----:R-:W0:Y:S02]  /*05c0*/  LDS R9, [R2] ;  /* 0x0000000002097984 */ /* 0x003e240000000800 */
[----:B0-----:R-:W-:-:S13]  /*05d0*/  FSETP.GT.AND P0, PT, R6, R9, PT ;  /* 0x000000090600720b */ /* 0x001fda0003f04000 */
[----:B------:R-:W0:Y:S04]  /*05e0*/  @P0 LDS R9, [R2+0x40] ;  /* 0x0000400002090984 */ /* 0x000e280000000800 */
[----:B0-----:R-:W-:Y:S04]  /*05f0*/  @P0 STS [R2], R9 ;  /* 0x0000000902000388 */ /* 0x001fe80000000800 */
[----:B------:R-:W0:Y:S04]  /*0600*/  @P0 LDS.U16 R6, [R3+0x20] ;  /* 0x0000200003060984 */ /* 0x000e280000000400 */
[----:B0-----:R-:W-:Y:S04]  /*0610*/  @P0 STS.U16 [R3], R6 ;  /* 0x0000000603000388 */ /* 0x001fe80000000400 */
[----:B------:R-:W-:Y:S04]  /*0620*/  LDS R8, [R2+0x20] ;  /* 0x0000200002087984 */ /* 0x000fe80000000800 */
[----:B------:R-:W0:Y:S02]  /*0630*/  LDS R7, [R2] ;  /* 0x0000000002077984 */ /* 0x000e240000000800 */
        /* <DEDUP_REMOVED lines=25> */
[----:B0-----:R0:W-:Y:S01]  /*07d0*/  @P0 STS.U16 [R3], R6 ;  /* 0x0000000603000388 */ /* 0x0011e20000000400 */
[----:B------:R-:W-:Y:S05]  /*07e0*/  @P1 EXIT ;  /* 0x000000000000194d */ /* 0x000fea0003800000 */
[----:B------:R-:W1:Y:S01]  /*07f0*/  S2UR UR5, SR_CgaCtaId ;  /* 0x00000000000579c3 */ /* 0x000e620000008800 */
[----:B------:R-:W-:-:S07]  /*0800*/  UMOV UR4, 0x400 ;  /* 0x0000040000047882 */ /* 0x000fce0000000000 */
[----:B0-----:R-:W0:Y:S08]  /*0810*/  LDC.64 R2, c[0x0][0x388] ;  /* 0x0000e200ff027b82 */ /* 0x001e300000000a00 */
[----:B------:R-:W2:Y:S01]  /*0820*/  LDC.64 R20, c[0x0][0x398] ;  /* 0x0000e600ff147b82 */ /* 0x000ea20000000a00 */
[----:B-1----:R-:W-:-:S07]  /*0830*/  ULEA UR4, UR5, UR4, 0x18 ;  /* 0x0000000405047291 */ /* 0x002fce000f8ec0ff */
[----:B------:R-:W1:Y:S01]  /*0840*/  LDC.64 R22, c[0x0][0x390] ;  /* 0x0000e400ff167b82 */ /* 0x000e620000000a00 */
[C---:B0-----:R-:W-:Y:S01]  /*0850*/  LEA R2, P0, R5.reuse, R2, 0x19 ;  /* 0x0000000205027211 */ /* 0x041fe2000780c8ff */
[----:B------:R-:W0:Y:S03]  /*0860*/  LDS.U16 R11, [UR4] ;  /* 0x00000004ff0b7984 */ /* 0x000e260008000400 */
[----:B------:R-:W-:Y:S01]  /*0870*/  LEA.HI.X R3, R5, R3, RZ, 0x19, P0 ;  /* 0x0000000305037211 */ /* 0x000fe200000fccff */
[----:B0-----:R-:W-:-:S04]  /*0880*/  VIADD R7, R11, 0xff8000 ;  /* 0x00ff80000b077836 */ /* 0x001fc80000000000 */
[----:B------:R-:W-:-:S05]  /*0890*/  IMAD.WIDE.U32 R6, R7, 0x2, R2 ;  /* 0x0000000207067825 */ /* 0x000fca00078e0002 */
[----:B------:R-:W3:Y:S02]  /*08a0*/  LDG.E.U16.CONSTANT R17, desc[UR8][R6.64] ;  /* 0x0000000806117981 */ /* 0x000ee4000c1e9500 */
[----:B---3--:R-:W-:-:S04]  /*08b0*/  VIADD R13, R17, 0xff4000 ;  /* 0x00ff4000110d7836 */ /* 0x008fc80000000000 */
[----:B------:R-:W-:-:S06]  /*08c0*/  IMAD.WIDE.U32 R12, R13, 0x2, R2 ;  /* 0x000000020d0c7825 */ /* 0x000fcc00078e0002 */
[----:B------:R-:W3:Y:S01]  /*08d0*/  LDG.E.U16.CONSTANT R13, desc[UR8][R12.64] ;  /* 0x000000080c0d7981 */ /* 0x000ee2000c1e9500 */
[----:B--2---:R-:W-:Y:S01]  /*08e0*/  SHF.R.S32.HI R0, RZ, 0x1f, R20 ;  /* 0x0000001fff007819 */ /* 0x004fe20000011414 */
[--C-:B------:R-:W-:Y:S01]  /*08f0*/  IMAD.MOV.U32 R14, RZ, RZ, R21.reuse ;  /* 0x000000ffff0e7224 */ /* 0x100fe200078e0015 */
[----:B------:R-:W-:Y:S01]  /*0900*/  SHF.R.S32.HI R15, RZ, 0x1f, R21 ;  /* 0x0000001fff0f7819 */ /* 0x000fe20000011415 */
[----:B---3--:R-:W-:-:S04]  /*0910*/  VIADD R9, R13, 0xff0000 ;  /* 0x00ff00000d097836 */ /* 0x008fc80000000000 */
[----:B------:R-:W-:-:S06]  /*0920*/  IMAD.WIDE.U32 R8, R9, 0x2, R2 ;  /* 0x0000000209087825 */ /* 0x000fcc00078e0002 */
[----:B------:R-:W2:Y:S01]  /*0930*/  LDG.E.U16.CONSTANT R9, desc[UR8][R8.64] ;  /* 0x0000000808097981 */ /* 0x000ea2000c1e9500 */
[----:B------:R-:W-:Y:S02]  /*0940*/  IMAD R19, R0, R5, RZ ;  /* 0x0000000500137224 */ /* 0x000fe400078e02ff */
[----:B------:R-:W-:-:S04]  /*0950*/  IMAD.WIDE.U32 R6, R5, R20, R14 ;  /* 0x0000001405067225 */ /* 0x000fc800078e000e */
[----:B------:R-:W-:Y:S01]  /*0960*/  IMAD.IADD R0, R7, 0x1, R19 ;  /* 0x0000000107007824 */ /* 0x000fe200078e0213 */
[----:B-1----:R-:W-:Y:S01]  /*0970*/  LEA R4, P0, R6, R22, 0x1 ;  /* 0x0000001606047211 */ /* 0x002fe200078008ff */
[----:B------:R-:W-:-:S03]  /*0980*/  IMAD.MOV.U32 R7, RZ, RZ, 0x3fe ;  /* 0x000003feff077424 */ /* 0x000fc600078e00ff */
[----:B------:R-:W-:-:S05]  /*0990*/  LEA.HI.X R5, R6, R23, R0, 0x1, P0 ;  /* 0x0000001706057211 */ /* 0x000fca00000f0c00 */
[----:B------:R0:W-:Y:S04]  /*09a0*/  STG.E.U16 desc[UR8][R4.64+0x7fe], R11 ;  /* 0x0007fe0b04007986 */ /* 0x0001e8000c101508 */
[----:B------:R0:W-:Y:S04]  /*09b0*/  STG.E.U16 desc[UR8][R4.64+0x7fc], R17 ;  /* 0x0007fc1104007986 */ /* 0x0001e8000c101508 */
[----:B------:R0:W-:Y:S04]  /*09c0*/  STG.E.U16 desc[UR8][R4.64+0x7fa], R13 ;  /* 0x0007fa0d04007986 */ /* 0x0001e8000c101508 */
[----:B--2---:R0:W-:Y:S02]  /*09d0*/  STG.E.U16 desc[UR8][R4.64+0x7f8], R9 ;  /* 0x0007f80904007986 */ /* 0x0041e4000c101508 */
.L_x_9:
[----:B-1----:R-:W-:Y:S01]  /*09e0*/  LOP3.LUT R0, R9, 0xffff, RZ, 0xc0, !PT ;  /* 0x0000ffff09007812 */ /* 0x002fe200078ec0ff */
[----:B0-----:R-:W-:-:S04]  /*09f0*/  VIADD R11, R7, 0xfffffffd ;  /* 0xfffffffd070b7836 */ /* 0x001fc80000000000 */
[----:B------:R-:W-:-:S04]  /*0a00*/  IMAD R9, R11, 0x4000, R0 ;  /* 0x000040000b097824 */ /* 0x000fc800078e0200 */
[----:B------:R-:W-:-:S05]  /*0a10*/  IMAD.WIDE.U32 R8, R9, 0x2, R2 ;  /* 0x0000000209087825 */ /* 0x000fca00078e0002 */
[----:B------:R-:W2:Y:S01]  /*0a20*/  LDG.E.U16.CONSTANT R0, desc[UR8][R8.64] ;  /* 0x0000000808007981 */ /* 0x000ea2000c1e9500 */
[----:B------:R-:W-:Y:S02]  /*0a30*/  IMAD.MOV.U32 R10, RZ, RZ, R7 ;  /* 0x000000ffff0a7224 */ /* 0x000fe400078e0007 */
[----:B------:R-:W-:-:S04]  /*0a40*/  VIADD R7, R7, 0xfffffffc ;  /* 0xfffffffc07077836 */ /* 0x000fc80000000000 */
[----:B--2---:R-:W-:-:S04]  /*0a50*/  IMAD R13, R7, 0x4000, R0 ;  /* 0x00004000070d7824 */ /* 0x004fc800078e0200 */
[----:B------:R-:W-:-:S06]  /*0a60*/  IMAD.WIDE.U32 R12, R13, 0x2, R2 ;  /* 0x000000020d0c7825 */ /* 0x000fcc00078e0002 */
[----:B------:R-:W2:Y:S02]  /*0a70*/  LDG.E.U16.CONSTANT R12, desc[UR8][R12.64] ;  /* 0x000000080c0c7981 */ /* 0x000ea4000c1e9500 */
[----:B--2---:R-:W-:-:S04]  /*0a80*/  IMAD R6, R7, 0x4000, R12 ;  /* 0x0000400007067824 */ /* 0x004fc800078e020c */
[----:B------:R-:W-:-:S04]  /*0a90*/  VIADD R17, R6, 0xffffc000 ;  /* 0xffffc00006117836 */ /* 0x000fc80000000000 */
[----:B------:R-:W-:-:S06]  /*0aa0*/  IMAD.WIDE.U32 R16, R17, 0x2, R2 ;  /* 0x0000000211107825 */ /* 0x000fcc00078e0002 */
[----:B------:R-:W2:Y:S01]  /*0ab0*/  LDG.E.U16.CONSTANT R17, desc[UR8][R16.64] ;  /* 0x0000000810117981 */ /* 0x000ea2000c1e9500 */
[----:B------:R-:W-:-:S04]  /*0ac0*/  VIADD R6, R10, 0xfffffffa ;  /* 0xfffffffa0a067836 */ /* 0x000fc80000000000 */
[----:B--2---:R-:W-:-:S04]  /*0ad0*/  IMAD R9, R6, 0x4000, R17 ;  /* 0x0000400006097824 */ /* 0x004fc800078e0211 */
[----:B------:R-:W-:-:S06]  /*0ae0*/  IMAD.WIDE.U32 R8, R9, 0x2, R2 ;  /* 0x0000000209087825 */ /* 0x000fcc00078e0002 */
[----:B------:R-:W2:Y:S01]  /*0af0*/  LDG.E.U16.CONSTANT R9, desc[UR8][R8.64] ;  /* 0x0000000808097981 */ /* 0x000ea2000c1e9500 */
[----:B------:R-:W-:Y:S01]  /*0b00*/  IMAD.WIDE.U32 R10, R11, 0x2, R4 ;  /* 0x000000020b0a7825 */ /* 0x000fe200078e0004 */
[----:B------:R-:W-:-:S03]  /*0b10*/  ISETP.NE.AND P0, PT, R6, RZ, PT ;  /* 0x000000ff0600720c */ /* 0x000fc60003f05270 */
[----:B------:R-:W-:Y:S01]  /*0b20*/  IMAD.WIDE.U32 R14, R7, 0x2, R4 ;  /* 0x00000002070e7825 */ /* 0x000fe200078e0004 */
[----:B------:R1:W-:Y:S04]  /*0b30*/  STG.E.U16 desc[UR8][R10.64], R0 ;  /* 0x000000000a007986 */ /* 0x0003e8000c101508 */
[----:B------:R1:W-:Y:S04]  /*0b40*/  STG.E.U16 desc[UR8][R14.64], R12 ;  /* 0x0000000c0e007986 */ /* 0x0003e8000c101508 */
[----:B------:R1:W-:Y:S04]  /*0b50*/  STG.E.U16 desc[UR8][R14.64+-0x2], R17 ;  /* 0xfffffe110e007986 */ /* 0x0003e8000c101508 */
[----:B--2---:R1:W-:Y:S01]  /*0b60*/  STG.E.U16 desc[UR8][R14.64+-0x4], R9 ;  /* 0xfffffc090e007986 */ /* 0x0043e2000c101508 */
[----:B------:R-:W-:Y:S05]  /*0b70*/  @P0 BRA `(.L_x_9) ;  /* 0xfffffffc00980947 */ /* 0x000fea000383ffff */
[----:B------:R-:W-:Y:S05]  /*0b80*/  EXIT ;  /* 0x000000000000794d */ /* 0x000fea0003800000 */
.L_x_10:
[----:B------:R-:W-:-:S00]  /*0b90*/  BRA `(.L_x_10) ;  /* 0xfffffffc00fc7947 */ /* 0x000fc0000383ffff */
[----:B------:R-:W-:-:S00]  /*0ba0*/  NOP ;  /* 0x0000000000007918 */ /* 0x000fc00000000000 */
        /* <DEDUP_REMOVED lines=13> */
.L_x_55:


//--------------------- .text._Z15viterbi_forwardPKhPKiiPfS3_Ptiif --------------------------
	.section	.text._Z15viterbi_forwardPKhPKiiPfS3_Ptiif,"ax",@progbits
	.align	128
        .global         _Z15viterbi_forwardPKhPKiiPfS3_Ptiif
        .type           _Z15viterbi_forwardPKhPKiiPfS3_Ptiif,@function
        .size           _Z15viterbi_forwardPKhPKiiPfS3_Ptiif,(.L_x_56 - _Z15viterbi_forwardPKhPKiiPfS3_Ptiif)
        .other          _Z15viterbi_forwardPKhPKiiPfS3_Ptiif,@"STO_CUDA_ENTRY STV_DEFAULT"
_Z15viterbi_forwardPKhPKiiPfS3_Ptiif:
.text._Z15viterbi_forwardPKhPKiiPfS3_Ptiif:
[----:B------:R-:W-:Y:S01]  /*0000*/  LDC R1, c[0x0][0x37c] ;  /* 0x0000df00ff017b82 */ /* 0x000fe20000000800 */
[----:B------:R-:W0:Y:S07]  /*0010*/  S2R R0, SR_TID.X ;  /* 0x0000000000007919 */ /* 0x000e2e0000002100 */
[----:B------:R-:W0:Y:S08]  /*0020*/  S2UR UR4, SR_CTAID.X ;  /* 0x00000000000479c3 */ /* 0x000e300000002500 */
[----:B------:R-:W0:Y:S02]  /*0030*/  LDC R25, c[0x0][0x360] ;  /* 0x0000d800ff197b82 */ /* 0x000e240000000800 */
[----:B0-----:R-:W-:-:S05]  /*0040*/  IMAD R25, R25, UR4, R0 ;  /* 0x0000000419197c24 */ /* 0x001fca000f8e0200 */
[----:B------:R-:W-:-:S13]  /*0050*/  LOP3.LUT P0, RZ, R25, 0xc000, RZ, 0xc0, !PT ;  /* 0x0000c00019ff7812 */ /* 0x000fda000780c0ff */
[----:B------:R-:W-:Y:S05]  /*0060*/  @P0 EXIT ;  /* 0x000000000000094d */ /* 0x000fea0003800000 */
[----:B------:R-:W0:Y:S01]  /*0070*/  S2R R7, SR_CTAID.Y ;  /* 0x0000000000077919 */ /* 0x000e220000002600 */
[----:B------:R-:W0:Y:S01]  /*0080*/  LDC.64 R4, c[0x0][0x388] ;  /* 0x0000e200ff047b82 */ /* 0x000e220000000a00 */
[----:B------:R-:W1:Y:S07]  /*0090*/  LDCU.64 UR4, c[0x0][0x358] ;  /* 0x00006b00ff0477ac */ /* 0x000e6e0008000a00 */
[----:B------:R-:W2:Y:S08]  /*00a0*/  LDC.64 R16, c[0x0][0x3b0] ;  /* 0x0000ec00ff107b82 */ /* 0x000eb00000000a00 */
[----:B------:R-:W3:Y:S08]  /*00b0*/  LDC.64 R8, c[0x0][0x398] ;  /* 0x0000e600ff087b82 */ /* 0x000ef00000000a00 */
[----:B------:R-:W3:Y:S01]  /*00c0*/  LDC.64 R12, c[0x0][0x3a0] ;  /* 0x0000e800ff0c7b82 */ /* 0x000ee20000000a00 */
[----:B0-----:R-:W-:-:S06]  /*00d0*/  IMAD.WIDE.U32 R4, R7, 0x4, R4 ;  /* 0x0000000407047825 */ /* 0x001fcc00078e0004 */
[----:B-1----:R-:W4:Y:S01]  /*00e0*/  LDG.E.CONSTANT R5, desc[UR4][R4.64] ;  /* 0x0000000404057981 */ /* 0x002f22000c1e9900 */
[C---:B--2---:R-:W-:Y:S01]  /*00f0*/  IMAD.IADD R6, R17.reuse, 0x1, R16 ;  /* 0x0000000111067824 */ /* 0x044fe200078e0210 */
[----:B------:R-:W-:Y:S01]  /*0100*/  LOP3.LUT R0, R17, 0x1, RZ, 0xc0, !PT ;  /* 0x0000000111007812 */ /* 0x000fe200078ec0ff */
[----:B------:R-:W-:-:S03]  /*0110*/  IMAD.SHL.U32 R15, R7, 0x4000, RZ ;  /* 0x00004000070f7824 */ /* 0x000fc600078e00ff */
[----:B------:R-:W-:Y:S02]  /*0120*/  ISETP.NE.U32.AND P0, PT, R0, 0x1, PT ;  /* 0x000000010000780c */ /* 0x000fe40003f05070 */
[----:B------:R-:W-:Y:S02]  /*0130*/  LOP3.LUT R19, R15, 0x3fff, R25, 0xf8, !PT ;  /* 0x00003fff0f137812 */ /* 0x000fe400078ef819 */
[----:B---3--:R-:W-:-:S03]  /*0140*/  SEL R10, R8, R12, !P0 ;  /* 0x0000000c080a7207 */ /* 0x008fc60004000000 */
[----:B------:R-:W-:Y:S01]  /*0150*/  IMAD R0, R7, 0xffc000, R19 ;  /* 0x00ffc00007007824 */ /* 0x000fe200078e0213 */
[----:B------:R-:W-:Y:S02]  /*0160*/  SEL R2, R12, R8, !P0 ;  /* 0x000000080c027207 */ /* 0x000fe40004000000 */
[----:B------:R-:W-:Y:S01]  /*0170*/  SEL R3, R13, R9, !P0 ;  /* 0x000000090d037207 */ /* 0x000fe20004000000 */
[----:B------:R-:W-:Y:S01]  /*0180*/  IMAD R0, R17, 0x4000, R0 ;  /* 0x0000400011007824 */ /* 0x000fe200078e0200 */
[----:B------:R-:W-:-:S03]  /*0190*/  SEL R11, R9, R13, !P0 ;  /* 0x0000000d090b7207 */ /* 0x000fc60004000000 */
[----:B------:R-:W-:Y:S01]  /*01a0*/  VIADD R16, R0, 0xffffc000 ;  /* 0xffffc00000107836 */ /* 0x000fe20000000000 */
[----:B----4-:R-:W-:-:S13]  /*01b0*/  ISETP.GE.AND P1, PT, R6, R5, PT ;  /* 0x000000050600720c */ /* 0x010fda0003f26270 */
[----:B------:R-:W-:Y:S05]  /*01c0*/  @P1 BRA `(.L_x_11) ;  /* 0x00000004005c1947 */ /* 0x000fea0003800000 */
[----:B------:R-:W0:Y:S01]  /*01d0*/  LDCU UR6, c[0x0][0x390] ;  /* 0x00007200ff0677ac */ /* 0x000e220008000800 */
[----:B------:R-:W1:Y:S01]  /*01e0*/  LDC.64 R4, c[0x4][0x10] ;  /* 0x01000400ff047b82 */ /* 0x000e620000000a00 */
[----:B------:R-:W2:Y:S07]  /*01f0*/  LDCU.64 UR8, c[0x0][0x380] ;  /* 0x00007000ff0877ac */ /* 0x000eae0008000a00 */
[----:B------:R-:W3:Y:S01]  /*0200*/  LDC.64 R8, c[0x4][0x8] ;  /* 0x01000200ff087b82 */ /* 0x000ee20000000a00 */
[----:B0-----:R-:W-:Y:S01]  /*0210*/  IMAD R6, R7, UR6, R6 ;  /* 0x0000000607067c24 */ /* 0x001fe2000f8e0206 */
[----:B------:R-:W-:Y:S01]  /*0220*/  LOP3.LUT R18, R25, 0xffff, RZ, 0xc0, !PT ;  /* 0x0000ffff19127812 */ /* 0x000fe200078ec0ff */
[----:B------:R-:W0:Y:S03]  /*0230*/  LDCU.64 UR6, c[0x4][0x18] ;  /* 0x01000300ff0677ac */ /* 0x000e260008000a00 */
[----:B--2---:R-:W-:-:S05]  /*0240*/  IADD3 R6, P0, PT, R6, UR8, RZ ;  /* 0x0000000806067c10 */ /* 0x004fca000ff1e0ff */
[----:B------:R-:W-:-:S05]  /*0250*/  IMAD.X R7, RZ, RZ, UR9, P0 ;  /* 0x00000009ff077e24 */ /* 0x000fca00080e06ff */
[----:B------:R2:W4:Y:S01]  /*0260*/  LDG.E.U8.CONSTANT R14, desc[UR4][R6.64] ;  /* 0x00000004060e7981 */ /* 0x000522000c1e9100 */
[----:B------:R-:W-:-:S04]  /*0270*/  SHF.R.U32.HI R0, RZ, 0xa, R18 ;  /* 0x0000000aff007819 */ /* 0x000fc80000011612 */
[----:B------:R-:W-:Y:S02]  /*0280*/  LOP3.LUT R13, R0, 0xffff, RZ, 0xc0, !PT ;  /* 0x0000ffff000d7812 */ /* 0x000fe400078ec0ff */
[----:B------:R-:W-:Y:S02]  /*0290*/  LOP3.LUT R0, R18, 0x3fc, RZ, 0xc0, !PT ;  /* 0x000003fc12007812 */ /* 0x000fe400078ec0ff */
[----:B------:R-:W-:Y:S01]  /*02a0*/  SHF.R.U32.HI R18, RZ, 0x2, R18 ;  /* 0x00000002ff127819 */ /* 0x000fe20000011612 */
[----:B-1----:R-:W-:Y:S01]  /*02b0*/  IMAD.WIDE.U32 R4, R13, 0x4, R4 ;  /* 0x000000040d047825 */ /* 0x002fe200078e0004 */
[----:B------:R-:W-:Y:S02]  /*02c0*/  LOP3.LUT R13, R0, 0x3, R25, 0xf8, !PT ;  /* 0x00000003000d7812 */ /* 0x000fe400078ef819 */
[----:B------:R-:W-:Y:S02]  /*02d0*/  LOP3.LUT R18, R18, 0xff, RZ, 0xc0, !PT ;  /* 0x000000ff12127812 */ /* 0x000fe400078ec0ff */
[----:B--2---:R-:W-:Y:S01]  /*02e0*/  LOP3.LUT R6, R25, 0x3c00, RZ, 0xc0, !PT ;  /* 0x00003c0019067812 */ /* 0x004fe200078ec0ff */
[----:B------:R1:W2:Y:S01]  /*02f0*/  LDG.E.CONSTANT R21, desc[UR4][R4.64] ;  /* 0x0000000404157981 */ /* 0x0002a2000c1e9900 */
[----:B------:R-:W-:Y:S01]  /*0300*/  IADD3 R7, P0, PT, R15, R18, RZ ;  /* 0x000000120f077210 */ /* 0x000fe20007f1e0ff */
[----:B---3--:R-:W-:Y:S01]  /*0310*/  IMAD.WIDE.U32 R8, R13, 0x4, R8 ;  /* 0x000000040d087825 */ /* 0x008fe200078e0008 */
[----:B------:R-:W-:-:S02]  /*0320*/  ISETP.NE.AND P1, PT, R6, 0x3800, PT ;  /* 0x000038000600780c */ /* 0x000fc40003f25270 */
[----:B------:R-:W-:Y:S01]  /*0330*/  LEA R12, P2, R7, R10, 0x2 ;  /* 0x0000000a070c7211 */ /* 0x000fe200078410ff */
[----:B------:R-:W-:Y:S01]  /*0340*/  IMAD.IADD R29, R15, 0x1, R18 ;  /* 0x000000010f1d7824 */ /* 0x000fe200078e0212 */
[----:B------:R-:W2:Y:S01]  /*0350*/  LDG.E.CONSTANT R0, desc[UR4][R8.64] ;  /* 0x0000000408007981 */ /* 0x000ea2000c1e9900 */
[----:B------:R-:W-:Y:S01]  /*0360*/  IMAD.X R13, RZ, RZ, RZ, P0 ;  /* 0x000000ffff0d7224 */ /* 0x000fe200000e06ff */
[C---:B------:R-:W-:Y:S01]  /*0370*/  ISETP.NE.AND P0, PT, R6.reuse, 0x3c00, PT ;  /* 0x00003c000600780c */ /* 0x040fe20003f05270 */
[----:B------:R-:W-:Y:S01]  /*0380*/  IMAD.WIDE.U32 R28, R29, 0x4, R10 ;  /* 0x000000041d1c7825 */ /* 0x000fe200078e000a */
[----:B------:R-:W-:Y:S01]  /*0390*/  LOP3.LUT R6, R6, 0x3ff, R25, 0xf8, !PT ;  /* 0x000003ff06067812 */ /* 0x000fe200078ef819 */
[----:B------:R-:W3:Y:S01]  /*03a0*/  LDG.E.CONSTANT R22, desc[UR4][R8.64+0x1000] ;  /* 0x0010000408167981 */ /* 0x000ee2000c1e9900 */
[----:B------:R-:W-:-:S03]  /*03b0*/  LOP3.LUT R17, R25, 0x3ff, RZ, 0xc0, !PT ;  /* 0x000003ff19117812 */ /* 0x000fc600078ec0ff */
[----:B------:R-:W5:Y:S01]  /*03c0*/  LDG.E R24, desc[UR4][R28.64] ;  /* 0x000000041c187981 */ /* 0x000f62000c1e1900 */
[----:B------:R-:W-:Y:S01]  /*03d0*/  VIADD R20, R6, 0x400 ;  /* 0x0000040006147836 */ /* 0x000fe20000000000 */
[----:B------:R-:W-:Y:S01]  /*03e0*/  LEA.HI.X R13, R7, R11, R13, 0x2, P2 ;  /* 0x0000000b070d7211 */ /* 0x000fe200010f140d */
[----:B-1----:R-:W1:Y:S01]  /*03f0*/  LDC.64 R4, c[0x4][RZ] ;  /* 0x01000000ff047b82 */ /* 0x002e620000000a00 */
[----:B------:R-:W-:Y:S01]  /*0400*/  LOP3.LUT R17, R17, 0x3c00, RZ, 0xfc, !PT ;  /* 0x00003c0011117812 */ /* 0x000fe200078efcff */
[----:B------:R-:W5:Y:S01]  /*0410*/  LDG.E.CONSTANT R26, desc[UR4][R8.64+0x3000] ;  /* 0x00300004081a7981 */ /* 0x000f62000c1e9900 */
[----:B------:R-:W-:-:S03]  /*0420*/  @P1 SEL R17, R25, R20, !P0 ;  /* 0x0000001419111207 */ /* 0x000fc60004000000 */
[----:B------:R-:W5:Y:S02]  /*0430*/  LDG.E R23, desc[UR4][R12.64+0x400] ;  /* 0x000400040c177981 */ /* 0x000f64000c1e1900 */
[----:B------:R-:W0:Y:S01]  /*0440*/  LDC.64 R6, c[0x4][0x28] ;  /* 0x01000a00ff067b82 */ /* 0x000e220000000a00 */
[----:B------:R-:W-:Y:S01]  /*0450*/  LOP3.LUT R27, R17, 0xffff, RZ, 0xc0, !PT ;  /* 0x0000ffff111b7812 */ /* 0x000fe200078ec0ff */
[----:B------:R4:W5:Y:S04]  /*0460*/  LDG.E.CONSTANT R20, desc[UR4][R8.64+0x2000] ;  /* 0x0020000408147981 */ /* 0x000968000c1e9900 */
[----:B------:R-:W-:Y:S01]  /*0470*/  IMAD.IADD R15, R15, 0x1, R27 ;  /* 0x000000010f0f7824 */ /* 0x000fe200078e021b */
[----:B------:R-:W5:Y:S04]  /*0480*/  LDG.E R28, desc[UR4][R12.64+0xc00] ;  /* 0x000c00040c1c7981 */ /* 0x000f68000c1e1900 */
[----:B------:R2:W5:Y:S01]  /*0490*/  LDG.E R27, desc[UR4][R12.64+0x800] ;  /* 0x000800040c1b7981 */ /* 0x000562000c1e1900 */
[----:B------:R-:W-:-:S03]  /*04a0*/  IMAD.WIDE.U32 R10, R15, 0x4, R10 ;  /* 0x000000040f0a7825 */ /* 0x000fc600078e000a */
[----:B-1----:R-:W5:Y:S04]  /*04b0*/  LDG.E.CONSTANT R4, desc[UR4][R4.64] ;  /* 0x0000000404047981 */ /* 0x002f68000c1e9900 */
[----:B------:R-:W5:Y:S04]  /*04c0*/  LDG.E R11, desc[UR4][R10.64] ;  /* 0x000000040a0b7981 */ /* 0x000f68000c1e1900 */
[----:B0-----:R-:W5:Y:S01]  /*04d0*/  LDG.E.CONSTANT R6, desc[UR4][R6.64] ;  /* 0x0000000406067981 */ /* 0x001f62000c1e9900 */
[----:B----4-:R-:W-:-:S03]  /*04e0*/  IMAD.WIDE.U32 R14, R14, 0x400, RZ ;  /* 0x000004000e0e7825 */ /* 0x010fc600078e00ff */
[----:B------:R-:W-:-:S04]  /*04f0*/  LOP3.LUT R25, R14, 0x3ff, R25, 0xf8, !PT ;  /* 0x000003ff0e197812 */ /* 0x000fc800078ef819 */
[C---:B------:R-:W-:Y:S01]  /*0500*/  LEA R8, P2, R25.reuse, UR6, 0x2 ;  /* 0x0000000619087c11 */ /* 0x040fe2000f8410ff */
[----:B------:R-:W0:Y:S03]  /*0510*/  LDCU UR6, c[0x0][0x3b8] ;  /* 0x00007700ff0677ac */ /* 0x000e260008000800 */
[----:B------:R-:W-:-:S05]  /*0520*/  LEA.HI.X R9, R25, UR7, R15, 0x2, P2 ;  /* 0x0000000719097c11 */ /* 0x000fca00090f140f */
[----:B------:R-:W4:Y:S01]  /*0530*/  LDG.E.CONSTANT R8, desc[UR4][R8.64] ;  /* 0x0000000408087981 */ /* 0x000f22000c1e9900 */
[C---:B--2---:R-:W-:Y:S01]  /*0540*/  FADD R13, R21.reuse, R0 ;  /* 0x00000000150d7221 */ /* 0x044fe20000000000 */
[----:B---3--:R-:W-:-:S03]  /*0550*/  FADD R22, R21, R22 ;  /* 0x0000001615167221 */ /* 0x008fc60000000000 */
[----:B-----5:R-:W-:-:S05]  /*0560*/  FADD R13, R13, R24 ;  /* 0x000000180d0d7221 */ /* 0x020fca0000000000 */
[----:B0-----:R-:W-:Y:S01]  /*0570*/  FSETP.GT.AND P2, PT, R13, UR6, PT ;  /* 0x000000060d007c0b */ /* 0x001fe2000bf44000 */
[----:B------:R-:W-:-:S03]  /*0580*/  FADD R22, R22, R23 ;  /* 0x0000001716167221 */ /* 0x000fc60000000000 */
[----:B------:R-:W-:Y:S01]  /*0590*/  FSEL R13, R13, UR6, P2 ;  /* 0x000000060d0d7c08 */ /* 0x000fe20009000000 */
[----:B------:R-:W-:-:S03]  /*05a0*/  FADD R20, R21, R20 ;  /* 0x0000001415147221 */ /* 0x000fc60000000000 */
[----:B------:R-:W-:-:S04]  /*05b0*/  FSETP.GT.AND P3, PT, R22, R13, PT ;  /* 0x0000000d1600720b */ /* 0x000fc80003f64000 */
[----:B------:R-:W-:Y:S01]  /*05c0*/  FSEL R13, R22, R13, P3 ;  /* 0x0000000d160d7208 */ /* 0x000fe20001800000 */
[----:B------:R-:W-:Y:S01]  /*05d0*/  FADD R20, R20, R27 ;  /* 0x0000001b14147221 */ /* 0x000fe20000000000 */
[----:B------:R-:W-:-:S04]  /*05e0*/  FADD R21, R21, R26 ;  /* 0x0000001a15157221 */ /* 0x000fc80000000000 */
[----:B------:R-:W-:Y:S01]  /*05f0*/  FSETP.GT.AND P2, PT, R20, R13, PT ;  /* 0x0000000d1400720b */ /* 0x000fe20003f44000 */
[----:B------:R-:W-:-:S03]  /*0600*/  FADD R21, R21, R28 ;  /* 0x0000001c15157221 */ /* 0x000fc60000000000 */
[----:B------:R-:W-:Y:S02]  /*0610*/  FSEL R20, R20, R13, P2 ;  /* 0x0000000d14147208 */ /* 0x000fe40001000000 */
[----:B------:R-:W0:Y:S01]  /*0620*/  LDC.64 R12, c[0x0][0x3a8] ;  /* 0x0000ea00ff0c7b82 */ /* 0x000e220000000a00 */
[----:B------:R-:W-:Y:S02]  /*0630*/  @P1 FSEL R6, R4, RZ, !P0 ;  /* 0x000000ff04061208 */ /* 0x000fe40004000000 */
[----:B------:R-:W-:-:S03]  /*0640*/  FSETP.GT.AND P0, PT, R21, R20, PT ;  /* 0x000000141500720b */ /* 0x000fc60003f04000 */
[----:B------:R-:W-:Y:S01]  /*0650*/  FADD R11, R6, R11 ;  /* 0x0000000b060b7221 */ /* 0x000fe20000000000 */
[----:B------:R-:W-:Y:S02]  /*0660*/  FSEL R20, R21, R20, P0 ;  /* 0x0000001415147208 */ /* 0x000fe40000000000 */
[C---:B------:R-:W-:Y:S02]  /*0670*/  LOP3.LUT R5, R18.reuse, 0x100, RZ, 0xfc, !PT ;  /* 0x0000010012057812 */ /* 0x040fe400078efcff */
[----:B------:R-:W-:Y:S02]  /*0680*/  FSETP.GT.AND P1, PT, R11, R20, PT ;  /* 0x000000140b00720b */ /* 0x000fe40003f24000 */
[----:B------:R-:W-:Y:S02]  /*0690*/  SEL R0, R5, R18, P3 ;  /* 0x0000001205007207 */ /* 0x000fe40001800000 */
[----:B------:R-:W-:Y:S02]  /*06a0*/  FSEL R11, R11, R20, P1 ;  /* 0x000000140b0b7208 */ /* 0x000fe40000800000 */
[----:B------:R-:W-:-:S02]  /*06b0*/  @P2 LOP3.LUT R0, R18, 0x200, RZ, 0xfc, !PT ;  /* 0x0000020012002812 */ /* 0x000fc400078efcff */
[----:B------:R-:W-:Y:S01]  /*06c0*/  @P0 LOP3.LUT R0, R18, 0x300, RZ, 0xfc, !PT ;  /* 0x0000030012000812 */ /* 0x000fe200078efcff */
[----:B------:R-:W-:-:S03]  /*06d0*/  IMAD.WIDE.U32 R2, R19, 0x4, R2 ;  /* 0x0000000413027825 */ /* 0x000fc600078e0002 */
[----:B------:R-:W-:Y:S01]  /*06e0*/  SEL R17, R17, R0, P1 ;  /* 0x0000000011117207 */ /* 0x000fe20000800000 */
[----:B0-----:R-:W-:-:S04]  /*06f0*/  IMAD.WIDE.U32 R12, R16, 0x2, R12 ;  /* 0x00000002100c7825 */ /* 0x001fc800078e000c */
[----:B----4-:R-:W-:-:S05]  /*0700*/  FADD R11, R11, R8 ;  /* 0x000000080b0b7221 */ /* 0x010fca0000000000 */
[----:B------:R-:W-:Y:S04]  /*0710*/  STG.E desc[UR4][R2.64], R11 ;  /* 0x0000000b02007986 */ /* 0x000fe8000c101904 */
[----:B------:R-:W-:Y:S01]  /*0720*/  STG.E.U16 desc[UR4][R12.64], R17 ;  /* 0x000000110c007986 */ /* 0x000fe2000c101504 */
[----:B------:R-:W-:Y:S05]  /*0730*/  EXIT ;  /* 0x000000000000794d */ /* 0x000fea0003800000 */
.L_x_11:
[----:B------:R-:W-:-:S13]  /*0740*/  ISETP.NE.AND P0, PT, R6, R5, PT ;  /* 0x000000050600720c */ /* 0x000fda0003f05270 */
[----:B------:R-:W-:Y:S05]  /*0750*/  @P0 BRA `(.L_x_12) ;  /* 0x0000000000200947 */ /* 0x000fea0003800000 */
[C---:B------:R-:W-:Y:S01]  /*0760*/  IMAD.WIDE.U32 R10, R19.reuse, 0x4, R10 ;  /* 0x00000004130a7825 */ /* 0x040fe200078e000a */
[----:B------:R-:W0:Y:S05]  /*0770*/  LDC.64 R4, c[0x0][0x3a8] ;  /* 0x0000ea00ff047b82 */ /* 0x000e2a0000000a00 */
[----:B------:R-:W2:Y:S01]  /*0780*/  LDG.E R11, desc[UR4][R10.64] ;  /* 0x000000040a0b7981 */ /* 0x000ea2000c1e1900 */
[----:B------:R-:W-:-:S04]  /*0790*/  IMAD.WIDE.U32 R2, R19, 0x4, R2 ;  /* 0x0000000413027825 */ /* 0x000fc800078e0002 */
[----:B0-----:R-:W-:Y:S01]  /*07a0*/  IMAD.WIDE.U32 R4, R16, 0x2, R4 ;  /* 0x0000000210047825 */ /* 0x001fe200078e0004 */
[----:B--2---:R-:W-:Y:S04]  /*07b0*/  STG.E desc[UR4][R2.64], R11 ;  /* 0x0000000b02007986 */ /* 0x004fe8000c101904 */
[----:B------:R-:W-:Y:S01]  /*07c0*/  STG.E.U16 desc[UR4][R4.64], R25 ;  /* 0x0000001904007986 */ /* 0x000fe2000c101504 */
[----:B------:R-:W-:Y:S05]  /*07d0*/  EXIT ;  /* 0x000000000000794d */ /* 0x000fea0003800000 */
.L_x_12:
[----:B------:R-:W0:Y:S02]  /*07e0*/  LDC.64 R2, c[0x0][0x3a8] ;  /* 0x0000ea00ff027b82 */ /* 0x000e240000000a00 */
[----:B0-----:R-:W-:-:S05]  /*07f0*/  IMAD.WIDE.U32 R2, R16, 0x2, R2 ;  /* 0x0000000210027825 */ /* 0x001fca00078e0002 */
[----:B------:R-:W-:Y:S01]  /*0800*/  STG.E.U16 desc[UR4][R2.64], R25 ;  /* 0x0000001902007986 */ /* 0x000fe2000c101504 */
[----:B------:R-:W-:Y:S05]  /*0810*/  EXIT ;  /* 0x000000000000794d */ /* 0x000fea0003800000 */
.L_x_13:
        /* <DEDUP_REMOVED lines=14> */
.L_x_56:


//--------------------- .text._Z18viterbi_init_batchPKhPKiiPKtPfif --------------------------
	.section	.text._Z18viterbi_init_batchPKhPKiiPKtPfif,"ax",@progbits
	.align	128
        .global         _Z18viterbi_init_batchPKhPKiiPKtPfif
        .type           _Z18viterbi_init_batchPKhPKiiPKtPfif,@function
        .size           _Z18viterbi_init_batchPKhPKiiPKtPfif,(.L_x_57 - _Z18viterbi_init_batchPKhPKiiPKtPfif)
        .other          _Z18viterbi_init_batchPKhPKiiPKtPfif,@"STO_CUDA_ENTRY STV_DEFAULT"
_Z18viterbi_init_batchPKhPKiiPKtPfif:
.text._Z18viterbi_init_batchPKhPKiiPKtPfif:
        /* <DEDUP_REMOVED lines=9> */
[----:B------:R-:W1:Y:S01]  /*0090*/  LDCU.64 UR4, c[0x0][0x358] ;  /* 0x00006b00ff0477ac */ /* 0x000e620008000a00 */
[----:B------:R-:W2:Y:S01]  /*00a0*/  LDCU UR6, c[0x0][0x3a8] ;  /* 0x00007500ff0677ac */ /* 0x000ea20008000800 */
[----:B0-----:R-:W-:-:S06]  /*00b0*/  IMAD.WIDE.U32 R2, R0, 0x4, R2 ;  /* 0x0000000400027825 */ /* 0x001fcc00078e0002 */
[----:B-1----:R-:W2:Y:S02]  /*00c0*/  LDG.E.CONSTANT R2, desc[UR4][R2.64] ;  /* 0x0000000402027981 */ /* 0x002ea4000c1e9900 */
[----:B--2---:R-:W-:-:S13]  /*00d0*/  ISETP.GT.AND P0, PT, R2, UR6, PT ;  /* 0x0000000602007c0c */ /* 0x004fda000bf04270 */
[----:B------:R-:W-:Y:S05]  /*00e0*/  @!P0 EXIT ;  /* 0x000000000000894d */ /* 0x000fea0003800000 */
[----:B------:R-:W0:Y:S08]  /*00f0*/  LDC R5, c[0x0][0x390] ;  /* 0x0000e400ff057b82 */ /* 0x000e300000000800 */
[----:B------:R-:W1:Y:S01]  /*0100*/  LDC.64 R2, c[0x0][0x398] ;  /* 0x0000e600ff027b82 */ /* 0x000e620000000a00 */
[----:B0-----:R-:W-:Y:S01]  /*0110*/  IMAD R4, R0, R5, UR6 ;  /* 0x0000000600047e24 */ /* 0x001fe2000f8e0205 */
[----:B------:R-:W0:Y:S03]  /*0120*/  LDCU.64 UR6, c[0x0][0x380] ;  /* 0x00007000ff0677ac */ /* 0x000e260008000a00 */
[----:B------:R-:W-:-:S04]  /*0130*/  VIADD R5, R4, 0xffffffff ;  /* 0xffffffff04057836 */ /* 0x000fc80000000000 */
[----:B-1----:R-:W-:-:S06]  /*0140*/  IMAD.WIDE.U32 R2, R5, 0x2, R2 ;  /* 0x0000000205027825 */ /* 0x002fcc00078e0002 */
[----:B------:R-:W2:Y:S01]  /*0150*/  LDG.E.U16.CONSTANT R2, desc[UR4][R2.64] ;  /* 0x0000000402027981 */ /* 0x000ea2000c1e9500 */
[----:B------:R-:W-:Y:S02]  /*0160*/  LOP3.LUT R9, R7, 0x3fff, RZ, 0xc0, !PT ;  /* 0x00003fff07097812 */ /* 0x000fe400078ec0ff */
[----:B0-----:R-:W-:-:S05]  /*0170*/  IADD3 R4, P1, PT, R4, UR6, RZ ;  /* 0x0000000604047c10 */ /* 0x001fca000ff3e0ff */
[----:B------:R-:W-:Y:S01]  /*0180*/  IMAD.X R5, RZ, RZ, UR7, P1 ;  /* 0x00000007ff057e24 */ /* 0x000fe200088e06ff */
[----:B--2---:R-:W-:-:S13]  /*0190*/  ISETP.NE.AND P0, PT, R9, R2, PT ;  /* 0x000000020900720c */ /* 0x004fda0003f05270 */
[----:B------:R-:W-:Y:S05]  /*01a0*/  @P0 BRA `(.L_x_14) ;  /* 0x0000000000300947 */ /* 0x000fea0003800000 */
[----:B------:R-:W2:Y:S01]  /*01b0*/  LDG.E.U8.CONSTANT R2, desc[UR4][R4.64] ;  /* 0x0000000404027981 */ /* 0x000ea2000c1e9100 */
[----:B------:R-:W0:Y:S01]  /*01c0*/  LDCU.64 UR6, c[0x4][0x18] ;  /* 0x01000300ff0677ac */ /* 0x000e220008000a00 */
[----:B--2---:R-:W-:-:S03]  /*01d0*/  IMAD.WIDE.U32 R2, R2, 0x400, RZ ;  /* 0x0000040002027825 */ /* 0x004fc600078e00ff */
[----:B------:R-:W-:-:S04]  /*01e0*/  LOP3.LUT R7, R2, 0x3ff, R7, 0xf8, !PT ;  /* 0x000003ff02077812 */ /* 0x000fc800078ef807 */
[----:B0-----:R-:W-:-:S04]  /*01f0*/  LEA R6, P0, R7, UR6, 0x2 ;  /* 0x0000000607067c11 */ /* 0x001fc8000f8010ff */
[----:B------:R-:W-:Y:S02]  /*0200*/  LEA.HI.X R7, R7, UR7, R3, 0x2, P0 ;  /* 0x0000000707077c11 */ /* 0x000fe400080f1403 */
[----:B------:R-:W0:Y:S04]  /*0210*/  LDC.64 R2, c[0x0][0x3a0] ;  /* 0x0000e800ff027b82 */ /* 0x000e280000000a00 */
[----:B------:R-:W2:Y:S01]  /*0220*/  LDG.E.CONSTANT R7, desc[UR4][R6.64] ;  /* 0x0000000406077981 */ /* 0x000ea2000c1e9900 */
[----:B------:R-:W-:-:S05]  /*0230*/  LEA R9, R0, R9, 0xe ;  /* 0x0000000900097211 */ /* 0x000fca00078e70ff */
[----:B0-----:R-:W-:-:S05]  /*0240*/  IMAD.WIDE.U32 R2, R9, 0x4, R2 ;  /* 0x0000000409027825 */ /* 0x001fca00078e0002 */
[----:B--2---:R-:W-:Y:S01]  /*0250*/  STG.E desc[UR4][R2.64], R7 ;  /* 0x0000000702007986 */ /* 0x004fe2000c101904 */
[----:B------:R-:W-:Y:S05]  /*0260*/  EXIT ;  /* 0x000000000000794d */ /* 0x000fea0003800000 */
.L_x_14:
[----:B------:R-:W0:Y:S01]  /*0270*/  LDC.64 R2, c[0x0][0x3a0] ;  /* 0x0000e800ff027b82 */ /* 0x000e220000000a00 */
[----:B------:R-:W-:-:S07]  /*0280*/  LEA R9, R0, R9, 0xe ;  /* 0x0000000900097211 */ /* 0x000fce00078e70ff */
[----:B------:R-:W1:Y:S01]  /*0290*/  LDC R5, c[0x0][0x3ac] ;  /* 0x0000eb00ff057b82 */ /* 0x000e620000000800 */
[----:B0-----:R-:W-:-:S05]  /*02a0*/  IMAD.WIDE.U32 R2, R9, 0x4, R2 ;  /* 0x0000000409027825 */ /* 0x001fca00078e0002 */
[----:B-1----:R-:W-:Y:S01]  /*02b0*/  STG.E desc[UR4][R2.64], R5 ;  /* 0x0000000502007986 */ /* 0x002fe2000c101904 */
[----:B------:R-:W-:Y:S05]  /*02c0*/  EXIT ;  /* 0x000000000000794d */ /* 0x000fea0003800000 */
.L_x_15:
        /* <DEDUP_REMOVED lines=11> */
.L_x_57:


//--------------------- .text._Z12viterbi_initPKhiPf --------------------------
	.section	.text._Z12viterbi_initPKhiPf,"ax",@progbits
	.align	128
        .global         _Z12viterbi_initPKhiPf
        .type           _Z12viterbi_initPKhiPf,@function
        .size           _Z12viterbi_initPKhiPf,(.L_x_58 - _Z12viterbi_initPKhiPf)
        .other          _Z12viterbi_initPKhiPf,@"STO_CUDA_ENTRY STV_DEFAULT"
_Z12viterbi_initPKhiPf:
.text._Z12viterbi_initPKhiPf:
        /* <DEDUP_REMOVED lines=8> */
[----:B------:R-:W1:Y:S01]  /*0080*/  LDC.64 R4, c[0x0][0x380] ;  /* 0x0000e000ff047b82 */ /* 0x000e620000000a00 */
[----:B------:R-:W0:Y:S01]  /*0090*/  LDCU UR6, c[0x0][0x388] ;  /* 0x00007100ff0677ac */ /* 0x000e220008000800 */
[----:B------:R-:W2:Y:S01]  /*00a0*/  LDCU.64 UR4, c[0x0][0x358] ;  /* 0x00006b00ff0477ac */ /* 0x000ea20008000a00 */
[----:B------:R-:W3:Y:S01]  /*00b0*/  LDCU.64 UR8, c[0x4][0x18] ;  /* 0x01000300ff0877ac */ /* 0x000ee20008000a00 */
[----:B0-----:R-:W-:Y:S01]  /*00c0*/  IMAD R3, R10, UR6, RZ ;  /* 0x000000060a037c24 */ /* 0x001fe2000f8e02ff */
[----:B------:R-:W0:Y:S04]  /*00d0*/  LDCU.64 UR6, c[0x4][0x20] ;  /* 0x01000400ff0677ac */ /* 0x000e280008000a00 */
[----:B-1----:R-:W-:-:S05]  /*00e0*/  IADD3 R4, P0, PT, R3, R4, RZ ;  /* 0x0000000403047210 */ /* 0x002fca0007f1e0ff */
[----:B------:R-:W-:-:S05]  /*00f0*/  IMAD.X R5, RZ, RZ, R5, P0 ;  /* 0x000000ffff057224 */ /* 0x000fca00000e0605 */
[----:B--2---:R-:W2:Y:S01]  /*0100*/  LDG.E.U8.CONSTANT R2, desc[UR4][R4.64] ;  /* 0x0000000404027981 */ /* 0x004ea2000c1e9100 */
[----:B------:R-:W-:-:S05]  /*0110*/  IMAD.SHL.U32 R0, R11, 0x4, RZ ;  /* 0x000000040b007824 */ /* 0x000fca00078e00ff */
[----:B------:R-:W-:-:S04]  /*0120*/  LOP3.LUT R0, R0, 0xfffc, RZ, 0xc0, !PT ;  /* 0x0000fffc00007812 */ /* 0x000fc800078ec0ff */
[----:B0-----:R-:W-:-:S04]  /*0130*/  IADD3 R6, P0, PT, R0, UR6, RZ ;  /* 0x0000000600067c10 */ /* 0x001fc8000ff1e0ff */
[----:B------:R-:W-:-:S05]  /*0140*/  IADD3.X R7, PT, PT, RZ, UR7, RZ, P0, !PT ;  /* 0x00000007ff077c10 */ /* 0x000fca00087fe4ff */
[----:B------:R-:W4:Y:S01]  /*0150*/  LDG.E.CONSTANT R6, desc[UR4][R6.64] ;  /* 0x0000000406067981 */ /* 0x000f22000c1e9900 */
[----:B--2---:R-:W-:-:S03]  /*0160*/  IMAD.WIDE.U32 R2, R2, 0x400, RZ ;  /* 0x0000040002027825 */ /* 0x004fc600078e00ff */
[----:B------:R-:W-:-:S04]  /*0170*/  LOP3.LUT R2, R2, 0x3ff, R11, 0xf8, !PT ;  /* 0x000003ff02027812 */ /* 0x000fc800078ef80b */
[----:B---3--:R-:W-:-:S04]  /*0180*/  LEA R8, P1, R2, UR8, 0x2 ;  /* 0x0000000802087c11 */ /* 0x008fc8000f8210ff */
[----:B------:R-:W-:Y:S02]  /*0190*/  LEA.HI.X R9, R2, UR9, R3, 0x2, P1 ;  /* 0x0000000902097c11 */ /* 0x000fe400088f1403 */
[----:B------:R-:W0:Y:S04]  /*01a0*/  LDC.64 R2, c[0x0][0x390] ;  /* 0x0000e400ff027b82 */ /* 0x000e280000000a00 */
[----:B------:R-:W4:Y:S01]  /*01b0*/  LDG.E.CONSTANT R9, desc[UR4][R8.64] ;  /* 0x0000000408097981 */ /* 0x000f22000c1e9900 */
[----:B------:R-:W-:-:S05]  /*01c0*/  LOP3.LUT R11, R11, 0x3fff, RZ, 0xc0, !PT ;  /* 0x00003fff0b0b7812 */ /* 0x000fca00078ec0ff */
[----:B------:R-:W-:-:S04]  /*01d0*/  IMAD R11, R10, 0x4000, R11 ;  /* 0x000040000a0b7824 */ /* 0x000fc800078e020b */
[----:B0-----:R-:W-:-:S04]  /*01e0*/  IMAD.WIDE.U32 R2, R11, 0x4, R2 ;  /* 0x000000040b027825 */ /* 0x001fc800078e0002 */
[----:B----4-:R-:W-:-:S05]  /*01f0*/  FADD R5, R6, R9 ;  /* 0x0000000906057221 */ /* 0x010fca0000000000 */
[----:B------:R-:W-:Y:S01]  /*0200*/  STG.E desc[UR4][R2.64], R5 ;  /* 0x0000000502007986 */ /* 0x000fe2000c101904 */
[----:B------:R-:W-:Y:S05]  /*0210*/  EXIT ;  /* 0x000000000000794d */ /* 0x000fea0003800000 */
.L_x_16:
        /* <DEDUP_REMOVED lines=14> */
.L_x_58:


//--------------------- .text._Z19forward_log_sum_expPKfPf --------------------------
	.section	.text._Z19forward_log_sum_expPKfPf,"ax",@progbits
	.align	128
        .global         _Z19forward_log_sum_expPKfPf
        .type           _Z19forward_log_sum_expPKfPf,@function
        .size           _Z19forward_log_sum_expPKfPf,(.L_x_59 - _Z19forward_log_sum_expPKfPf)
        .other          _Z19forward_log_sum_expPKfPf,@"STO_CUDA_ENTRY STV_DEFAULT"
_Z19forward_log_sum_expPKfPf:
.text._Z19forward_log_sum_expPKfPf:
[----:B------:R-:W-:Y:S01]  /*0000*/  LDC R1, c[0x0][0x37c] ;  /* 0x0000df00ff017b82 */ /* 0x000fe20000000800 */
[----:B------:R-:W0:Y:S07]  /*0010*/  S2R R3, SR_CTAID.X ;  /* 0x0000000000037919 */ /* 0x000e2e0000002500 */
[----:B------:R-:W1:Y:S01]  /*0020*/  LDC.64 R4, c[0x0][0x388] ;  /* 0x0000e200ff047b82 */ /* 0x000e620000000a00 */
[----:B------:R-:W2:Y:S01]  /*0030*/  LDCU.64 UR6, c[0x0][0x358] ;  /* 0x00006b00ff0677ac */ /* 0x000ea20008000a00 */
[----:B------:R-:W3:Y:S06]  /*0040*/  S2R R0, SR_TID.X ;  /* 0x0000000000007919 */ /* 0x000eec0000002100 */
[----:B------:R-:W4:Y:S01]  /*0050*/  LDC.64 R6, c[0x0][0x380] ;  /* 0x0000e000ff067b82 */ /* 0x000f220000000a00 */
[C---:B0-----:R-:W-:Y:S01]  /*0060*/  SHF.L.U32 R9, R3.reuse, 0xe, RZ ;  /* 0x0000000e03097819 */ /* 0x041fe200000006ff */
[----:B-1----:R-:W-:-:S03]  /*0070*/  IMAD.WIDE.U32 R4, R3, 0x4, R4 ;  /* 0x0000000403047825 */ /* 0x002fc600078e0004 */
[----:B---3--:R-:W-:Y:S02]  /*0080*/  LOP3.LUT R14, R9, R0, RZ, 0xfc, !PT ;  /* 0x00000000090e7212 */ /* 0x008fe400078efcff */
[----:B--2---:R-:W2:Y:S03]  /*0090*/  LDG.E R10, desc[UR6][R4.64] ;  /* 0x00000006040a7981 */ /* 0x004ea6000c1e1900 */
[----:B----4-:R-:W-:-:S06]  /*00a0*/  IMAD.WIDE.U32 R2, R14, 0x4, R6 ;  /* 0x000000040e027825 */ /* 0x010fcc00078e0006 */
[----:B------:R-:W2:Y:S01]  /*00b0*/  LDG.E.CONSTANT R3, desc[UR6][R2.64] ;  /* 0x0000000602037981 */ /* 0x000ea2000c1e9900 */
[----:B------:R-:W-:Y:S01]  /*00c0*/  HFMA2 R11, -RZ, RZ, 0.96630859375, -0.0022525787353515625 ;  /* 0x3bbb989dff0b7431 */ /* 0x000fe200000001ff */
[----:B------:R-:W-:Y:S01]  /*00d0*/  MOV R12, 0x437c0000 ;  /* 0x437c0000000c7802 */ /* 0x000fe20000000f00 */
[----:B------:R-:W0:Y:S01]  /*00e0*/  S2UR UR5, SR_CgaCtaId ;  /* 0x00000000000579c3 */ /* 0x000e220000008800 */
[----:B------:R-:W-:Y:S01]  /*00f0*/  UMOV UR4, 0x400 ;  /* 0x0000040000047882 */ /* 0x000fe20000000000 */
[----:B------:R-:W-:Y:S02]  /*0100*/  IADD3 R9, PT, PT, R9, 0x4000, RZ ;  /* 0x0000400009097810 */ /* 0x000fe40007ffe0ff */
[----:B------:R-:W-:-:S04]  /*0110*/  IADD3 R17, PT, PT, R14, 0x200, RZ ;  /* 0x000002000e117810 */ /* 0x000fc80007ffe0ff */
[----:B------:R-:W-:Y:S01]  /*0120*/  ISETP.GE.U32.AND P0, PT, R17, R9, PT ;  /* 0x000000091100720c */ /* 0x000fe20003f06070 */
[----:B0-----:R-:W-:Y:S01]  /*0130*/  ULEA UR4, UR5, UR4, 0x18 ;  /* 0x0000000405047291 */ /* 0x001fe2000f8ec0ff */
[----:B------:R-:W-:Y:S01]  /*0140*/  BSSY.RECONVERGENT B0, `(.L_x_17) ;  /* 0x00000cf000007945 */ /* 0x000fe20003800200 */
[----:B--2---:R-:W-:-:S04]  /*0150*/  FADD R8, -R10, R3 ;  /* 0x000000030a087221 */ /* 0x004fc80000000100 */
[----:B------:R-:W-:-:S04]  /*0160*/  FFMA.SAT R13, R8, R11, 0.5 ;  /* 0x3f000000080d7423 */ /* 0x000fc8000000200b */
[----:B------:R-:W-:-:S04]  /*0170*/  FFMA.RM R13, R13, R12, 12582913 ;  /* 0x4b4000010d0d7423 */ /* 0x000fc8000000400c */
[----:B------:R-:W-:-:S04]  /*0180*/  FADD R15, R13, -12583039 ;  /* 0xcb40007f0d0f7421 */ /* 0x000fc80000000000 */
[----:B------:R-:W-:-:S04]  /*0190*/  FFMA R15, R8, 1.4426950216293334961, -R15 ;  /* 0x3fb8aa3b080f7823 */ /* 0x000fc8000000080f */
[----:B------:R-:W-:-:S06]  /*01a0*/  FFMA R15, R8, 1.925963033500011079e-08, R15 ;  /* 0x32a57060080f7823 */ /* 0x000fcc000000000f */
[----:B------:R-:W0:Y:S01]  /*01b0*/  MUFU.EX2 R15, R15 ;  /* 0x0000000f000f7308 */ /* 0x000e220000000800 */
[----:B------:R-:W-:Y:S02]  /*01c0*/  SHF.L.U32 R2, R13, 0x17, RZ ;  /* 0x000000170d027819 */ /* 0x000fe400000006ff */
[----:B------:R-:W-:-:S03]  /*01d0*/  LEA R13, R0, UR4, 0x2 ;  /* 0x00000004000d7c11 */ /* 0x000fc6000f8e10ff */
[----:B0-----:R-:W-:-:S05]  /*01e0*/  FMUL R20, R2, R15 ;  /* 0x0000000f02147220 */ /* 0x001fca0000400000 */
[----:B------:R0:W-:Y:S01]  /*01f0*/  STS [R13], R20 ;  /* 0x000000140d007388 */ /* 0x0001e20000000800 */
[----:B------:R-:W-:Y:S05]  /*0200*/  @P0 BRA `(.L_x_18) ;  /* 0x0000000c00080947 */ /* 0x000fea0003800000 */
[----:B------:R-:W-:Y:S01]  /*0210*/  VIADDMNMX.U32 R15, R14, 0x400, R9, !PT ;  /* 0x000004000e0f7846 */ /* 0x000fe20007800009 */
[----:B------:R-:W-:Y:S03]  /*0220*/  BSSY.RECONVERGENT B1, `(.L_x_19) ;  /* 0x0000064000017945 */ /* 0x000fe60003800200 */
[----:B------:R-:W-:-:S04]  /*0230*/  IADD3 R15, PT, PT, R15, -0x201, -R14 ;  /* 0xfffffdff0f0f7810 */ /* 0x000fc80007ffe80e */
[C---:B------:R-:W-:Y:S02]  /*0240*/  ISETP.GE.U32.AND P0, PT, R15.reuse, 0xe00, PT ;  /* 0x00000e000f00780c */ /* 0x040fe40003f06070 */
[----:B------:R-:W-:-:S04]  /*0250*/  LEA.HI R16, R15, 0x1, RZ, 0x17 ;  /* 0x000000010f107811 */ /* 0x000fc800078fb8ff */
[----:B------:R-:W-:-:S07]  /*0260*/  LOP3.LUT R22, R16, 0x7, RZ, 0xc0, !PT ;  /* 0x0000000710167812 */ /* 0x000fce00078ec0ff */
[----:B------:R-:W-:Y:S05]  /*0270*/  @!P0 BRA `(.L_x_20) ;  /* 0x0000000400788947 */ /* 0x000fea0003800000 */
[----:B------:R-:W1:Y:S01]  /*0280*/  LDC.64 R2, c[0x0][0x380] ;  /* 0x0000e000ff027b82 */ /* 0x000e620000000a00 */
[----:B------:R-:W-:Y:S01]  /*0290*/  LOP3.LUT R18, R16, 0xfffff8, RZ, 0xc0, !PT ;  /* 0x00fffff810127812 */ /* 0x000fe200078ec0ff */
[----:B------:R-:W-:Y:S03]  /*02a0*/  BSSY.RECONVERGENT B2, `(.L_x_21) ;  /* 0x000005a000027945 */ /* 0x000fe60003800200 */
[----:B------:R-:W-:Y:S02]  /*02b0*/  IADD3 R18, PT, PT, -R18, RZ, RZ ;  /* 0x000000ff12127210 */ /* 0x000fe40007ffe1ff */
[----:B-1----:R-:W-:-:S04]  /*02c0*/  IADD3 R2, P0, PT, R2, 0x2000, RZ ;  /* 0x0000200002027810 */ /* 0x002fc80007f1e0ff */
[----:B------:R-:W-:-:S09]  /*02d0*/  IADD3.X R3, PT, PT, RZ, R3, RZ, P0, !PT ;  /* 0x00000003ff037210 */ /* 0x000fd200007fe4ff */
.L_x_22:
[----:B------:R-:W-:-:S05]  /*02e0*/  IMAD.WIDE R8, R17, 0x4, R2 ;  /* 0x0000000411087825 */ /* 0x000fca00078e0202 */
[----:B------:R-:W2:Y:S04]  /*02f0*/  LDG.E.CONSTANT R19, desc[UR6][R8.64+-0x2000] ;  /* 0xffe0000608137981 */ /* 0x000ea8000c1e9900 */
[----:B------:R-:W3:Y:S04]  /*0300*/  LDG.E.CONSTANT R25, desc[UR6][R8.64+-0x1800] ;  /* 0xffe8000608197981 */ /* 0x000ee8000c1e9900 */
[----:B------:R-:W4:Y:S04]  /*0310*/  LDG.E.CONSTANT R23, desc[UR6][R8.64+-0x1000] ;  /* 0xfff0000608177981 */ /* 0x000f28000c1e9900 */
[----:B------:R-:W5:Y:S01]  /*0320*/  LDG.E.CONSTANT R21, desc[UR6][R8.64+-0x800] ;  /* 0xfff8000608157981 */ /* 0x000f62000c1e9900 */
[----:B--2---:R-:W-:-:S04]  /*0330*/  FADD R26, -R10, R19 ;  /* 0x000000130a1a7221 */ /* 0x004fc80000000100 */
[----:B------:R-:W-:-:S04]  /*0340*/  FFMA.SAT R19, R26, R11, 0.5 ;  /* 0x3f0000001a137423 */ /* 0x000fc8000000200b */
[----:B------:R-:W-:-:S04]  /*0350*/  FFMA.RM R24, R19, R12, 12582913 ;  /* 0x4b40000113187423 */ /* 0x000fc8000000400c */
[----:B------:R-:W-:-:S04]  /*0360*/  FADD R19, R24, -12583039 ;  /* 0xcb40007f18137421 */ /* 0x000fc80000000000 */
[----:B------:R-:W-:-:S04]  /*0370*/  FFMA R19, R26, 1.4426950216293334961, -R19 ;  /* 0x3fb8aa3b1a137823 */ /* 0x000fc80000000813 */
[----:B------:R-:W-:Y:S02]  /*0380*/  FFMA R27, R26, 1.925963033500011079e-08, R19 ;  /* 0x32a570601a1b7823 */ /* 0x000fe40000000013 */
[----:B------:R-:W2:Y:S01]  /*0390*/  LDG.E.CONSTANT R19, desc[UR6][R8.64] ;  /* 0x0000000608137981 */ /* 0x000ea2000c1e9900 */
[----:B---3--:R-:W-:-:S03]  /*03a0*/  FADD R28, -R10, R25 ;  /* 0x000000190a1c7221 */ /* 0x008fc60000000100 */
[----:B------:R-:W0:Y:S01]  /*03b0*/  MUFU.EX2 R27, R27 ;  /* 0x0000001b001b7308 */ /* 0x000e220000000800 */
[-C--:B------:R-:W-:Y:S01]  /*03c0*/  FFMA.SAT R25, R28, R11.reuse, 0.5 ;  /* 0x3f0000001c197423 */ /* 0x080fe2000000200b */
[----:B------:R-:W-:Y:S01]  /*03d0*/  SHF.L.U32 R29, R24, 0x17, RZ ;  /* 0x00000017181d7819 */ /* 0x000fe200000006ff */
[----:B----4-:R-:W-:Y:S02]  /*03e0*/  FADD R26, -R10, R23 ;  /* 0x000000170a1a7221 */ /* 0x010fe40000000100 */
[-C--:B------:R-:W-:Y:S02]  /*03f0*/  FFMA.RM R24, R25, R12.reuse, 12582913 ;  /* 0x4b40000119187423 */ /* 0x080fe4000000400c */
[----:B------:R-:W-:Y:S02]  /*0400*/  FFMA.SAT R23, R26, R11, 0.5 ;  /* 0x3f0000001a177423 */ /* 0x000fe4000000200b */
[----:B------:R-:W-:Y:S02]  /*0410*/  FADD R25, R24, -12583039 ;  /* 0xcb40007f18197421 */ /* 0x000fe40000000000 */
[----:B------:R-:W-:-:S02]  /*0420*/  FFMA.RM R23, R23, R12, 12582913 ;  /* 0x4b40000117177423 */ /* 0x000fc4000000400c */
[----:B------:R-:W-:Y:S01]  /*0430*/  FFMA R25, R28, 1.4426950216293334961, -R25 ;  /* 0x3fb8aa3b1c197823 */ /* 0x000fe20000000819 */
[----:B0-----:R-:W-:-:S03]  /*0440*/  FFMA R20, R29, R27, R20 ;  /* 0x0000001b1d147223 */ /* 0x001fc60000000014 */
[----:B------:R-:W-:Y:S01]  /*0450*/  FFMA R25, R28, 1.925963033500011079e-08, R25 ;  /* 0x32a570601c197823 */ /* 0x000fe20000000019 */
[----:B------:R-:W-:-:S04]  /*0460*/  FADD R27, R23, -12583039 ;  /* 0xcb40007f171b7421 */ /* 0x000fc80000000000 */
[C---:B------:R-:W-:Y:S01]  /*0470*/  FFMA R27, R26.reuse, 1.4426950216293334961, -R27 ;  /* 0x3fb8aa3b1a1b7823 */ /* 0x040fe2000000081b */
[----:B------:R-:W0:Y:S03]  /*0480*/  MUFU.EX2 R25, R25 ;  /* 0x0000001900197308 */ /* 0x000e260000000800 */
[----:B------:R-:W-:-:S05]  /*0490*/  FFMA R28, R26, 1.925963033500011079e-08, R27 ;  /* 0x32a570601a1c7823 */ /* 0x000fca000000001b */
[----:B------:R-:W1:Y:S01]  /*04a0*/  MUFU.EX2 R26, R28 ;  /* 0x0000001c001a7308 */ /* 0x000e620000000800 */
[----:B------:R-:W-:Y:S01]  /*04b0*/  SHF.L.U32 R27, R24, 0x17, RZ ;  /* 0x00000017181b7819 */ /* 0x000fe200000006ff */
[----:B-----5:R-:W-:-:S04]  /*04c0*/  FADD R24, -R10, R21 ;  /* 0x000000150a187221 */ /* 0x020fc80000000100 */
[----:B------:R-:W-:Y:S01]  /*04d0*/  FFMA.SAT R21, R24, R11, 0.5 ;  /* 0x3f00000018157423 */ /* 0x000fe2000000200b */
[----:B0-----:R-:W-:Y:S01]  /*04e0*/  FFMA R27, R27, R25, R20 ;  /* 0x000000191b1b7223 */ /* 0x001fe20000000014 */
[----:B------:R-:W-:Y:S02]  /*04f0*/  SHF.L.U32 R20, R23, 0x17, RZ ;  /* 0x0000001717147819 */ /* 0x000fe400000006ff */
[----:B------:R-:W-:-:S03]  /*0500*/  FFMA.RM R21, R21, R12, 12582913 ;  /* 0x4b40000115157423 */ /* 0x000fc6000000400c */
[----:B-1----:R-:W-:Y:S02]  /*0510*/  FFMA R20, R20, R26, R27 ;  /* 0x0000001a14147223 */ /* 0x002fe4000000001b */
[----:B------:R-:W3:Y:S01]  /*0520*/  LDG.E.CONSTANT R27, desc[UR6][R8.64+0x800] ;  /* 0x00080006081b7981 */ /* 0x000ee2000c1e9900 */
[----:B--2---:R-:W-:Y:S01]  /*0530*/  FADD R26, -R10, R19 ;  /* 0x000000130a1a7221 */ /* 0x004fe20000000100 */
[----:B------:R-:W-:-:S03]  /*0540*/  FADD R19, R21, -12583039 ;  /* 0xcb40007f15137421 */ /* 0x000fc60000000000 */
[----:B------:R-:W-:Y:S01]  /*0550*/  FFMA.SAT R25, R26, R11, 0.5 ;  /* 0x3f0000001a197423 */ /* 0x000fe2000000200b */
[----:B------:R-:W-:-:S03]  /*0560*/  FFMA R23, R24, 1.4426950216293334961, -R19 ;  /* 0x3fb8aa3b18177823 */ /* 0x000fc60000000813 */
[----:B------:R-:W-:Y:S01]  /*0570*/  FFMA.RM R19, R25, R12, 12582913 ;  /* 0x4b40000119137423 */ /* 0x000fe2000000400c */
[----:B------:R-:W-:Y:S01]  /*0580*/  FFMA R28, R24, 1.925963033500011079e-08, R23 ;  /* 0x32a57060181c7823 */ /* 0x000fe20000000017 */
[----:B------:R-:W2:Y:S02]  /*0590*/  LDG.E.CONSTANT R25, desc[UR6][R8.64+0x1000] ;  /* 0x0010000608197981 */ /* 0x000ea4000c1e9900 */
[----:B------:R-:W-:-:S04]  /*05a0*/  FADD R23, R19, -12583039 ;  /* 0xcb40007f13177421 */ /* 0x000fc80000000000 */
[----:B------:R-:W-:-:S04]  /*05b0*/  FFMA R23, R26, 1.4426950216293334961, -R23 ;  /* 0x3fb8aa3b1a177823 */ /* 0x000fc80000000817 */
[----:B------:R-:W-:Y:S02]  /*05c0*/  FFMA R29, R26, 1.925963033500011079e-08, R23 ;  /* 0x32a570601a1d7823 */ /* 0x000fe40000000017 */
[----:B------:R0:W4:Y:S01]  /*05d0*/  LDG.E.CONSTANT R23, desc[UR6][R8.64+0x1800] ;  /* 0x0018000608177981 */ /* 0x000122000c1e9900 */
[----:B------:R-:W1:Y:S01]  /*05e0*/  MUFU.EX2 R28, R28 ;  /* 0x0000001c001c7308 */ /* 0x000e620000000800 */
[----:B------:R-:W-:-:S07]  /*05f0*/  SHF.L.U32 R21, R21, 0x17, RZ ;  /* 0x0000001715157819 */ /* 0x000fce00000006ff */
[----:B------:R-:W5:Y:S01]  /*0600*/  MUFU.EX2 R26, R29 ;  /* 0x0000001d001a7308 */ /* 0x000f620000000800 */
[----:B-1----:R-:W-:Y:S01]  /*0610*/  FFMA R21, R21, R28, R20 ;  /* 0x0000001c15157223 */ /* 0x002fe20000000014 */
[----:B---3--:R-:W-:Y:S01]  /*0620*/  FADD R24, -R10, R27 ;  /* 0x0000001b0a187221 */ /* 0x008fe20000000100 */
[----:B------:R-:W-:-:S03]  /*0630*/  SHF.L.U32 R27, R19, 0x17, RZ ;  /* 0x00000017131b7819 */ /* 0x000fc600000006ff */
[----:B------:R-:W-:-:S04]  /*0640*/  FFMA.SAT R20, R24, R11, 0.5 ;  /* 0x3f00000018147423 */ /* 0x000fc8000000200b */
[----:B------:R-:W-:Y:S01]  /*0650*/  FFMA.RM R19, R20, R12, 12582913 ;  /* 0x4b40000114137423 */ /* 0x000fe2000000400c */
[----:B-----5:R-:W-:-:S03]  /*0660*/  FFMA R26, R27, R26, R21 ;  /* 0x0000001a1b1a7223 */ /* 0x020fc60000000015 */
[----:B0-----:R-:W-:-:S04]  /*0670*/  FADD R9, R19, -12583039 ;  /* 0xcb40007f13097421 */ /* 0x001fc80000000000 */
[----:B------:R-:W-:Y:S01]  /*0680*/  FFMA R9, R24, 1.4426950216293334961, -R9 ;  /* 0x3fb8aa3b18097823 */ /* 0x000fe20000000809 */
[----:B------:R-:W-:Y:S02]  /*0690*/  IADD3 R18, PT, PT, R18, 0x8, RZ ;  /* 0x0000000812127810 */ /* 0x000fe40007ffe0ff */
[----:B------:R-:W-:Y:S02]  /*06a0*/  SHF.L.U32 R19, R19, 0x17, RZ ;  /* 0x0000001713137819 */ /* 0x000fe400000006ff */
[----:B------:R-:W-:Y:S02]  /*06b0*/  ISETP.NE.AND P0, PT, R18, RZ, PT ;  /* 0x000000ff1200720c */ /* 0x000fe40003f05270 */
[----:B------:R-:W-:Y:S02]  /*06c0*/  IADD3 R14, PT, PT, R14, 0x1000, RZ ;  /* 0x000010000e0e7810 */ /* 0x000fe40007ffe0ff */
[----:B------:R-:W-:Y:S01]  /*06d0*/  IADD3 R17, PT, PT, R17, 0x1000, RZ ;  /* 0x0000100011117810 */ /* 0x000fe20007ffe0ff */
[----:B--2---:R-:W-:-:S04]  /*06e0*/  FADD R20, -R10, R25 ;  /* 0x000000190a147221 */ /* 0x004fc80000000100 */
[----:B------:R-:W-:-:S04]  /*06f0*/  FFMA.SAT R21, R20, R11, 0.5 ;  /* 0x3f00000014157423 */ /* 0x000fc8000000200b */
[-C--:B------:R-:W-:Y:S01]  /*0700*/  FFMA.RM R8, R21, R12.reuse, 12582913 ;  /* 0x4b40000115087423 */ /* 0x080fe2000000400c */
[----:B------:R-:W-:Y:S01]  /*0710*/  FFMA R21, R24, 1.925963033500011079e-08, R9 ;  /* 0x32a5706018157823 */ /* 0x000fe20000000009 */
[----:B----4-:R-:W-:Y:S02]  /*0720*/  FADD R28, -R10, R23 ;  /* 0x000000170a1c7221 */ /* 0x010fe40000000100 */
[----:B------:R-:W-:Y:S02]  /*0730*/  FADD R9, R8, -12583039 ;  /* 0xcb40007f08097421 */ /* 0x000fe40000000000 */
[----:B------:R-:W-:Y:S02]  /*0740*/  FFMA.SAT R25, R28, R11, 0.5 ;  /* 0x3f0000001c197423 */ /* 0x000fe4000000200b */
[----:B------:R-:W-:Y:S02]  /*0750*/  FFMA R23, R20, 1.4426950216293334961, -R9 ;  /* 0x3fb8aa3b14177823 */ /* 0x000fe40000000809 */
[----:B------:R-:W-:-:S02]  /*0760*/  FFMA.RM R9, R25, R12, 12582913 ;  /* 0x4b40000119097423 */ /* 0x000fc4000000400c */
[----:B------:R-:W-:Y:S02]  /*0770*/  FFMA R20, R20, 1.925963033500011079e-08, R23 ;  /* 0x32a5706014147823 */ /* 0x000fe40000000017 */
[----:B------:R-:W-:Y:S01]  /*0780*/  FADD R23, R9, -12583039 ;  /* 0xcb40007f09177421 */ /* 0x000fe20000000000 */
[----:B------:R-:W0:Y:S03]  /*0790*/  MUFU.EX2 R21, R21 ;  /* 0x0000001500157308 */ /* 0x000e260000000800 */
[----:B------:R-:W-:-:S04]  /*07a0*/  FFMA R23, R28, 1.4426950216293334961, -R23 ;  /* 0x3fb8aa3b1c177823 */ /* 0x000fc80000000817 */
[----:B------:R-:W-:Y:S01]  /*07b0*/  FFMA R23, R28, 1.925963033500011079e-08, R23 ;  /* 0x32a570601c177823 */ /* 0x000fe20000000017 */
[----:B------:R-:W1:Y:S08]  /*07c0*/  MUFU.EX2 R20, R20 ;  /* 0x0000001400147308 */ /* 0x000e700000000800 */
[----:B------:R-:W2:Y:S01]  /*07d0*/  MUFU.EX2 R23, R23 ;  /* 0x0000001700177308 */ /* 0x000ea20000000800 */
[----:B------:R-:W-:Y:S01]  /*07e0*/  SHF.L.U32 R8, R8, 0x17, RZ ;  /* 0x0000001708087819 */ /* 0x000fe200000006ff */
[----:B0-----:R-:W-:Y:S01]  /*07f0*/  FFMA R19, R19, R21, R26 ;  /* 0x0000001513137223 */ /* 0x001fe2000000001a */
[----:B------:R-:W-:-:S03]  /*0800*/  SHF.L.U32 R9, R9, 0x17, RZ ;  /* 0x0000001709097819 */ /* 0x000fc600000006ff */
[----:B-1----:R-:W-:-:S04]  /*0810*/  FFMA R8, R8, R20, R19 ;  /* 0x0000001408087223 */ /* 0x002fc80000000013 */
[----:B--2---:R-:W-:Y:S01]  /*0820*/  FFMA R20, R9, R23, R8 ;  /* 0x0000001709147223 */ /* 0x004fe20000000008 */
[----:B------:R-:W-:Y:S06]  /*0830*/  @P0 BRA `(.L_x_22) ;  /* 0xfffffff800a80947 */ /* 0x000fec000383ffff */
[----:B------:R-:W-:Y:S05]  /*0840*/  BSYNC.RECONVERGENT B2 ;  /* 0x0000000000027941 */ /* 0x000fea0003800200 */
.L_x_21:
[----:B------:R-:W-:-:S07]  /*0850*/  IADD3 R17, PT, PT, R14, 0x200, RZ ;  /* 0x000002000e117810 */ /* 0x000fce0007ffe0ff */
.L_x_20:
[----:B------:R-:W-:Y:S05]  /*0860*/  BSYNC.RECONVERGENT B1 ;  /* 0x0000000000017941 */ /* 0x000fea0003800200 */
.L_x_19:
[----:B------:R-:W-:Y:S01]  /*0870*/  ISETP.NE.AND P0, PT, R22, RZ, PT ;  /* 0x000000ff1600720c */ /* 0x000fe20003f05270 */
[----:B------:R-:W-:-:S12]  /*0880*/  BSSY.RECONVERGENT B1, `(.L_x_23) ;  /* 0x0000059000017945 */ /* 0x000fd80003800200 */
[----:B------:R-:W-:Y:S05]  /*0890*/  @!P0 BRA `(.L_x_24) ;  /* 0x00000004005c8947 */ /* 0x000fea0003800000 */
[----:B------:R-:W-:Y:S01]  /*08a0*/  ISETP.GE.U32.AND P0, PT, R22, 0x4, PT ;  /* 0x000000041600780c */ /* 0x000fe20003f06070 */
[----:B------:R-:W-:Y:S01]  /*08b0*/  BSSY.RECONVERGENT B2, `(.L_x_25) ;  /* 0x000002d000027945 */ /* 0x000fe20003800200 */
[----:B------:R-:W-:-:S11]  /*08c0*/  LOP3.LUT P1, R16, R16, 0x3, RZ, 0xc0, !PT ;  /* 0x0000000310107812 */ /* 0x000fd6000782c0ff */
[----:B------:R-:W-:Y:S05]  /*08d0*/  @!P0 BRA `(.L_x_26) ;  /* 0x0000000000a88947 */ /* 0x000fea0003800000 */
[----:B------:R-:W-:-:S05]  /*08e0*/  IMAD.WIDE R18, R17, 0x4, R6 ;  /* 0x0000000411127825 */ /* 0x000fca00078e0206 */
[----:B------:R-:W2:Y:S04]  /*08f0*/  LDG.E.CONSTANT R3, desc[UR6][R18.64] ;  /* 0x0000000612037981 */ /* 0x000ea8000c1e9900 */
[----:B------:R-:W3:Y:S04]  /*0900*/  LDG.E.CONSTANT R9, desc[UR6][R18.64+0x800] ;  /* 0x0008000612097981 */ /* 0x000ee8000c1e9900 */
[----:B------:R-:W4:Y:S04]  /*0910*/  LDG.E.CONSTANT R23, desc[UR6][R18.64+0x1000] ;  /* 0x0010000612177981 */ /* 0x000f28000c1e9900 */
[----:B------:R-:W5:Y:S01]  /*0920*/  LDG.E.CONSTANT R25, desc[UR6][R18.64+0x1800] ;  /* 0x0018000612197981 */ /* 0x000f62000c1e9900 */
[----:B------:R-:W-:Y:S01]  /*0930*/  IADD3 R17, PT, PT, R17, 0x800, RZ ;  /* 0x0000080011117810 */ /* 0x000fe20007ffe0ff */
[----:B--2---:R-:W-:-:S04]  /*0940*/  FADD R22, -R10, R3 ;  /* 0x000000030a167221 */ /* 0x004fc80000000100 */
[----:B------:R-:W-:Y:S01]  /*0950*/  FFMA.SAT R3, R22, R11, 0.5 ;  /* 0x3f00000016037423 */ /* 0x000fe2000000200b */
[----:B---3--:R-:W-:-:S03]  /*0960*/  FADD R14, -R10, R9 ;  /* 0x000000090a0e7221 */ /* 0x008fc60000000100 */
[-C--:B------:R-:W-:Y:S01]  /*0970*/  FFMA.RM R3, R3, R12.reuse, 12582913 ;  /* 0x4b40000103037423 */ /* 0x080fe2000000400c */
[-C--:B------:R-:W-:Y:S01]  /*0980*/  FFMA.SAT R21, R14, R11.reuse, 0.5 ;  /* 0x3f0000000e157423 */ /* 0x080fe2000000200b */
[----:B----4-:R-:W-:Y:S02]  /*0990*/  FADD R8, -R10, R23 ;  /* 0x000000170a087221 */ /* 0x010fe40000000100 */
[----:B------:R-:W-:Y:S01]  /*09a0*/  FADD R9, R3, -12583039 ;  /* 0xcb40007f03097421 */ /* 0x000fe20000000000 */
[-C--:B------:R-:W-:Y:S01]  /*09b0*/  FFMA.RM R2, R21, R12.reuse, 12582913 ;  /* 0x4b40000115027423 */ /* 0x080fe2000000400c */
[-C--:B------:R-:W-:Y:S01]  /*09c0*/  FFMA.SAT R23, R8, R11.reuse, 0.5 ;  /* 0x3f00000008177423 */ /* 0x080fe2000000200b */
[----:B-----5:R-:W-:Y:S01]  /*09d0*/  FADD R18, -R10, R25 ;  /* 0x000000190a127221 */ /* 0x020fe20000000100 */
[----:B------:R-:W-:Y:S01]  /*09e0*/  FFMA R9, R22, 1.4426950216293334961, -R9 ;  /* 0x3fb8aa3b16097823 */ /* 0x000fe20000000809 */
[----:B------:R-:W-:Y:S01]  /*09f0*/  FADD R21, R2, -12583039 ;  /* 0xcb40007f02157421 */ /* 0x000fe20000000000 */
[----:B------:R-:W-:Y:S01]  /*0a00*/  SHF.L.U32 R3, R3, 0x17, RZ ;  /* 0x0000001703037819 */ /* 0x000fe200000006ff */
[----:B------:R-:W-:Y:S01]  /*0a10*/  FFMA.SAT R25, R18, R11, 0.5 ;  /* 0x3f00000012197423 */ /* 0x000fe2000000200b */
[----:B------:R-:W-:Y:S01]  /*0a20*/  FFMA R19, R22, 1.925963033500011079e-08, R9 ;  /* 0x32a5706016137823 */ /* 0x000fe20000000009 */
[----:B------:R-:W-:Y:S01]  /*0a30*/  FFMA R21, R14, 1.4426950216293334961, -R21 ;  /* 0x3fb8aa3b0e157823 */ /* 0x000fe20000000815 */
[----:B------:R-:W-:-:S03]  /*0a40*/  FFMA.RM R9, R23, R12, 12582913 ;  /* 0x4b40000117097423 */ /* 0x000fc6000000400c */
[----:B------:R-:W-:Y:S01]  /*0a50*/  FFMA R21, R14, 1.925963033500011079e-08, R21 ;  /* 0x32a570600e157823 */ /* 0x000fe20000000015 */
[----:B------:R-:W-:Y:S01]  /*0a60*/  FADD R23, R9, -12583039 ;  /* 0xcb40007f09177421 */ /* 0x000fe20000000000 */
[----:B------:R-:W-:Y:S01]  /*0a70*/  FFMA.RM R14, R25, R12, 12582913 ;  /* 0x4b400001190e7423 */ /* 0x000fe2000000400c */
[----:B------:R-:W0:Y:S02]  /*0a80*/  MUFU.EX2 R19, R19 ;  /* 0x0000001300137308 */ /* 0x000e240000000800 */
[----:B------:R-:W-:Y:S01]  /*0a90*/  FFMA R23, R8, 1.4426950216293334961, -R23 ;  /* 0x3fb8aa3b08177823 */ /* 0x000fe20000000817 */
[----:B------:R-:W-:-:S03]  /*0aa0*/  FADD R25, R14, -12583039 ;  /* 0xcb40007f0e197421 */ /* 0x000fc60000000000 */
[----:B------:R-:W-:Y:S01]  /*0ab0*/  FFMA R8, R8, 1.925963033500011079e-08, R23 ;  /* 0x32a5706008087823 */ /* 0x000fe20000000017 */
[----:B------:R-:W-:Y:S01]  /*0ac0*/  FFMA R25, R18, 1.4426950216293334961, -R25 ;  /* 0x3fb8aa3b12197823 */ /* 0x000fe20000000819 */
[----:B------:R-:W1:Y:S01]  /*0ad0*/  MUFU.EX2 R21, R21 ;  /* 0x0000001500157308 */ /* 0x000e620000000800 */
[----:B------:R-:W-:Y:S02]  /*0ae0*/  SHF.L.U32 R23, R2, 0x17, RZ ;  /* 0x0000001702177819 */ /* 0x000fe400000006ff */
[----:B------:R-:W-:Y:S01]  /*0af0*/  FFMA R25, R18, 1.925963033500011079e-08, R25 ;  /* 0x32a5706012197823 */ /* 0x000fe20000000019 */
[----:B------:R-:W-:-:S04]  /*0b00*/  SHF.L.U32 R2, R9, 0x17, RZ ;  /* 0x0000001709027819 */ /* 0x000fc800000006ff */
[----:B------:R-:W2:Y:S01]  /*0b10*/  MUFU.EX2 R8, R8 ;  /* 0x0000000800087308 */ /* 0x000ea20000000800 */
[----:B0-----:R-:W-:Y:S01]  /*0b20*/  FFMA R20, R3, R19, R20 ;  /* 0x0000001303147223 */ /* 0x001fe20000000014 */
[----:B------:R-:W-:-:S06]  /*0b30*/  SHF.L.U32 R3, R14, 0x17, RZ ;  /* 0x000000170e037819 */ /* 0x000fcc00000006ff */
[----:B------:R-:W0:Y:S01]  /*0b40*/  MUFU.EX2 R25, R25 ;  /* 0x0000001900197308 */ /* 0x000e220000000800 */
[----:B-1----:R-:W-:-:S04]  /*0b50*/  FFMA R21, R23, R21, R20 ;  /* 0x0000001517157223 */ /* 0x002fc80000000014 */
[----:B--2---:R-:W-:-:S04]  /*0b60*/  FFMA R2, R2, R8, R21 ;  /* 0x0000000802027223 */ /* 0x004fc80000000015 */
[----:B0-----:R-:W-:-:S07]  /*0b70*/  FFMA R20, R3, R25, R2 ;  /* 0x0000001903147223 */ /* 0x001fce0000000002 */
.L_x_26:
[----:B------:R-:W-:Y:S05]  /*0b80*/  BSYNC.RECONVERGENT B2 ;  /* 0x0000000000027941 */ /* 0x000fea0003800200 */
.L_x_25:
[----:B------:R-:W-:Y:S05]  /*0b90*/  @!P1 BRA `(.L_x_24) ;  /* 0x00000000009c9947 */ /* 0x000fea0003800000 */
[----:B------:R-:W-:Y:S01]  /*0ba0*/  ISETP.NE.AND P1, PT, R16, 0x1, PT ;  /* 0x000000011000780c */ /* 0x000fe20003f25270 */
[----:B------:R-:W-:Y:S01]  /*0bb0*/  BSSY.RECONVERGENT B2, `(.L_x_27) ;  /* 0x0000019000027945 */ /* 0x000fe20003800200 */
[----:B------:R-:W-:-:S11]  /*0bc0*/  LOP3.LUT P0, RZ, R15, 0x200, RZ, 0xc0, !PT ;  /* 0x000002000fff7812 */ /* 0x000fd6000780c0ff */
[----:B------:R-:W-:Y:S05]  /*0bd0*/  @!P1 BRA `(.L_x_28) ;  /* 0x0000000000589947 */ /* 0x000fea0003800000 */
[----:B------:R-:W-:-:S05]  /*0be0*/  IMAD.WIDE R2, R17, 0x4, R6 ;  /* 0x0000000411027825 */ /* 0x000fca00078e0206 */
[----:B------:R-:W2:Y:S04]  /*0bf0*/  LDG.E.CONSTANT R9, desc[UR6][R2.64] ;  /* 0x0000000602097981 */ /* 0x000ea8000c1e9900 */
[----:B------:R-:W3:Y:S01]  /*0c00*/  LDG.E.CONSTANT R15, desc[UR6][R2.64+0x800] ;  /* 0x00080006020f7981 */ /* 0x000ee2000c1e9900 */
[----:B------:R-:W-:Y:S01]  /*0c10*/  IADD3 R17, PT, PT, R17, 0x400, RZ ;  /* 0x0000040011117810 */ /* 0x000fe20007ffe0ff */
[----:B--2---:R-:W-:-:S04]  /*0c20*/  FADD R8, -R10, R9 ;  /* 0x000000090a087221 */ /* 0x004fc80000000100 */
[----:B------:R-:W-:Y:S01]  /*0c30*/  FFMA.SAT R9, R8, R11, 0.5 ;  /* 0x3f00000008097423 */ /* 0x000fe2000000200b */
[----:B---3--:R-:W-:-:S03]  /*0c40*/  FADD R14, -R10, R15 ;  /* 0x0000000f0a0e7221 */ /* 0x008fc60000000100 */
[----:B------:R-:W-:Y:S01]  /*0c50*/  FFMA.RM R9, R9, R12, 12582913 ;  /* 0x4b40000109097423 */ /* 0x000fe2000000400c */
[----:B------:R-:W-:-:S03]  /*0c60*/  FFMA.SAT R19, R14, R11, 0.5 ;  /* 0x3f0000000e137423 */ /* 0x000fc6000000200b */
[----:B------:R-:W-:Y:S01]  /*0c70*/  FADD R15, R9, -12583039 ;  /* 0xcb40007f090f7421 */ /* 0x000fe20000000000 */
[----:B------:R-:W-:Y:S01]  /*0c80*/  FFMA.RM R19, R19, R12, 12582913 ;  /* 0x4b40000113137423 */ /* 0x000fe2000000400c */
[----:B------:R-:W-:Y:S02]  /*0c90*/  SHF.L.U32 R9, R9, 0x17, RZ ;  /* 0x0000001709097819 */ /* 0x000fe400000006ff */
[C---:B------:R-:W-:Y:S01]  /*0ca0*/  FFMA R15, R8.reuse, 1.4426950216293334961, -R15 ;  /* 0x3fb8aa3b080f7823 */ /* 0x040fe2000000080f */
[C---:B------:R-:W-:Y:S01]  /*0cb0*/  FADD R21, R19.reuse, -12583039 ;  /* 0xcb40007f13157421 */ /* 0x040fe20000000000 */
[----:B------:R-:W-:Y:S02]  /*0cc0*/  SHF.L.U32 R2, R19, 0x17, RZ ;  /* 0x0000001713027819 */ /* 0x000fe400000006ff */
[----:B------:R-:W-:Y:S01]  /*0cd0*/  FFMA R15, R8, 1.925963033500011079e-08, R15 ;  /* 0x32a57060080f7823 */ /* 0x000fe2000000000f */
[----:B------:R-:W-:-:S04]  /*0ce0*/  FFMA R21, R14, 1.4426950216293334961, -R21 ;  /* 0x3fb8aa3b0e157823 */ /* 0x000fc80000000815 */
[----:B------:R-:W-:Y:S01]  /*0cf0*/  FFMA R21, R14, 1.925963033500011079e-08, R21 ;  /* 0x32a570600e157823 */ /* 0x000fe20000000015 */
[----:B------:R-:W1:Y:S08]  /*0d00*/  MUFU.EX2 R15, R15 ;  /* 0x0000000f000f7308 */ /* 0x000e700000000800 */
[----:B------:R-:W0:Y:S01]  /*0d10*/  MUFU.EX2 R21, R21 ;  /* 0x0000001500157308 */ /* 0x000e220000000800 */
[----:B-1----:R-:W-:-:S04]  /*0d20*/  FFMA R9, R9, R15, R20 ;  /* 0x0000000f09097223 */ /* 0x002fc80000000014 */
[----:B0-----:R-:W-:-:S07]  /*0d30*/  FFMA R20, R2, R21, R9 ;  /* 0x0000001502147223 */ /* 0x001fce0000000009 */
.L_x_28:
[----:B------:R-:W-:Y:S05]  /*0d40*/  BSYNC.RECONVERGENT B2 ;  /* 0x0000000000027941 */ /* 0x000fea0003800200 */
.L_x_27:
[----:B------:R-:W-:Y:S05]  /*0d50*/  @P0 BRA `(.L_x_24) ;  /* 0x00000000002c0947 */ /* 0x000fea0003800000 */
[----:B------:R-:W-:-:S06]  /*0d60*/  IMAD.WIDE R6, R17, 0x4, R6 ;  /* 0x0000000411067825 */ /* 0x000fcc00078e0206 */
[----:B------:R-:W2:Y:S02]  /*0d70*/  LDG.E.CONSTANT R7, desc[UR6][R6.64] ;  /* 0x0000000606077981 */ /* 0x000ea4000c1e9900 */
[----:B--2---:R-:W-:-:S04]  /*0d80*/  FADD R2, -R10, R7 ;  /* 0x000000070a027221 */ /* 0x004fc80000000100 */
[----:B------:R-:W-:-:S04]  /*0d90*/  FFMA.SAT R11, R2, R11, 0.5 ;  /* 0x3f000000020b7423 */ /* 0x000fc8000000200b */
[----:B------:R-:W-:-:S04]  /*0da0*/  FFMA.RM R11, R11, R12, 12582913 ;  /* 0x4b4000010b0b7423 */ /* 0x000fc8000000400c */
[C---:B------:R-:W-:Y:S01]  /*0db0*/  FADD R3, R11.reuse, -12583039 ;  /* 0xcb40007f0b037421 */ /* 0x040fe20000000000 */
[----:B------:R-:W-:-:S03]  /*0dc0*/  SHF.L.U32 R11, R11, 0x17, RZ ;  /* 0x000000170b0b7819 */ /* 0x000fc600000006ff */
[----:B------:R-:W-:-:S04]  /*0dd0*/  FFMA R3, R2, 1.4426950216293334961, -R3 ;  /* 0x3fb8aa3b02037823 */ /* 0x000fc80000000803 */
[----:B------:R-:W-:-:S06]  /*0de0*/  FFMA R3, R2, 1.925963033500011079e-08, R3 ;  /* 0x32a5706002037823 */ /* 0x000fcc0000000003 */
[----:B------:R-:W0:Y:S02]  /*0df0*/  MUFU.EX2 R3, R3 ;  /* 0x0000000300037308 */ /* 0x000e240000000800 */
[----:B0-----:R-:W-:-:S07]  /*0e00*/  FFMA R20, R11, R3, R20 ;  /* 0x000000030b147223 */ /* 0x001fce0000000014 */
.L_x_24:
[----:B------:R-:W-:Y:S05]  /*0e10*/  BSYNC.RECONVERGENT B1 ;  /* 0x0000000000017941 */ /* 0x000fea0003800200 */
.L_x_23:
[----:B------:R1:W-:Y:S02]  /*0e20*/  STS [R13], R20 ;  /* 0x000000140d007388 */ /* 0x0003e40000000800 */
.L_x_18:
[----:B------:R-:W-:Y:S05]  /*0e30*/  BSYNC.RECONVERGENT B0 ;  /* 0x0000000000007941 */ /* 0x000fea0003800200 */
.L_x_17:
[----:B------:R-:W-:Y:S01]  /*0e40*/  BAR.SYNC.DEFER_BLOCKING 0x0 ;  /* 0x0000000000007b1d */ /* 0x000fe20000010000 */
[C---:B------:R-:W-:Y:S02]  /*0e50*/  ISETP.GT.U32.AND P1, PT, R0.reuse, 0xff, PT ;  /* 0x000000ff0000780c */ /* 0x040fe40003f24070 */
[----:B------:R-:W-:-:S11]  /*0e60*/  ISETP.GT.U32.AND P0, PT, R0, 0x7f, PT ;  /* 0x0000007f0000780c */ /* 0x000fd60003f04070 */
[----:B------:R-:W-:Y:S04]  /*0e70*/  @!P1 LDS R2, [R13] ;  /* 0x000000000d029984 */ /* 0x000fe80000000800 */
[----:B------:R-:W2:Y:S02]  /*0e80*/  @!P1 LDS R3, [R13+0x400] ;  /* 0x000400000d039984 */ /* 0x000ea40000000800 */
[----:B--2---:R-:W-:-:S05]  /*0e90*/  @!P1 FADD R2, R2, R3 ;  /* 0x0000000302029221 */ /* 0x004fca0000000000 */
[----:B------:R-:W-:Y:S01]  /*0ea0*/  @!P1 STS [R13], R2 ;  /* 0x000000020d009388 */ /* 0x000fe20000000800 */
[----:B------:R-:W-:Y:S01]  /*0eb0*/  BAR.SYNC.DEFER_BLOCKING 0x0 ;  /* 0x0000000000007b1d */ /* 0x000fe20000010000 */
[----:B------:R-:W-:-:S05]  /*0ec0*/  ISETP.GT.U32.AND P1, PT, R0, 0x3f, PT ;  /* 0x0000003f0000780c */ /* 0x000fca0003f24070 */
        /* <DEDUP_REMOVED lines=9> */
[----:B------:R2:W-:Y:S01]  /*0f60*/  @!P1 STS [R13], R8 ;  /* 0x000000080d009388 */ /* 0x0005e20000000800 */
[----:B------:R-:W-:Y:S06]  /*0f70*/  BAR.SYNC.DEFER_BLOCKING 0x0 ;  /* 0x0000000000007b1d */ /* 0x000fec0000010000 */
[----:B------:R-:W-:Y:S05]  /*0f80*/  @P0 EXIT ;  /* 0x000000000000094d */ /* 0x000fea0003800000 */
[----:B------:R-:W-:Y:S01]  /*0f90*/  LDS R2, [R13] ;  /* 0x000000000d027984 */ /* 0x000fe20000000800 */
[----:B------:R-:W-:-:S03]  /*0fa0*/  ISETP.NE.AND P0, PT, R0, RZ, PT ;  /* 0x000000ff0000720c */ /* 0x000fc60003f05270 */
[----:B------:R-:W3:Y:S02]  /*0fb0*/  LDS R3, [R13+0x80] ;  /* 0x000080000d037984 */ /* 0x000ee40000000800 */
[----:B---3--:R-:W-:-:S05]  /*0fc0*/  FADD R2, R2, R3 ;  /* 0x0000000302027221 */ /* 0x008fca0000000000 */
[----:B------:R-:W-:Y:S04]  /*0fd0*/  STS [R13], R2 ;  /* 0x000000020d007388 */ /* 0x000fe80000000800 */
[----:B------:R-:W-:Y:S04]  /*0fe0*/  LDS R3, [R13] ;  /* 0x000000000d037984 */ /* 0x000fe80000000800 */
[----:B------:R-:W3:Y:S02]  /*0ff0*/  LDS R6, [R13+0x40] ;  /* 0x000040000d067984 */ /* 0x000ee40000000800 */
[----:B---3--:R-:W-:-:S05]  /*1000*/  FADD R6, R3, R6 ;  /* 0x0000000603067221 */ /* 0x008fca0000000000 */
[----:B------:R-:W-:Y:S04]  /*1010*/  STS [R13], R6 ;  /* 0x000000060d007388 */ /* 0x000fe80000000800 */
[----:B------:R-:W-:Y:S04]  /*1020*/  LDS R3, [R13] ;  /* 0x000000000d037984 */ /* 0x000fe80000000800 */
[----:B--2---:R-:W2:Y:S02]  /*1030*/  LDS R8, [R13+0x20] ;  /* 0x000020000d087984 */ /* 0x004ea40000000800 */
[----:B--2---:R-:W-:-:S05]  /*1040*/  FADD R8, R3, R8 ;  /* 0x0000000803087221 */ /* 0x004fca0000000000 */
[----:B------:R-:W-:Y:S04]  /*1050*/  STS [R13], R8 ;  /* 0x000000080d007388 */ /* 0x000fe80000000800 */
[----:B------:R-:W-:Y:S04]  /*1060*/  LDS R3, [R13] ;  /* 0x000000000d037984 */ /* 0x000fe80000000800 */
[----:B------:R-:W2:Y:S02]  /*1070*/  LDS R12, [R13+0x10] ;  /* 0x000010000d0c7984 */ /* 0x000ea40000000800 */
        /* <DEDUP_REMOVED lines=9> */
[----:B------:R2:W-:Y:S01]  /*1110*/  STS [R13], R6 ;  /* 0x000000060d007388 */ /* 0x0005e20000000800 */
[----:B------:R-:W-:Y:S05]  /*1120*/  @P0 EXIT ;  /* 0x000000000000094d */ /* 0x000fea0003800000 */
[----:B------:R-:W3:Y:S01]  /*1130*/  LDS R0, [UR4] ;  /* 0x00000004ff007984 */ /* 0x000ee20008000800 */
[----:B------:R-:W-:Y:S01]  /*1140*/  HFMA2 R7, -RZ, RZ, 1.5048828125, 33.21875 ;  /* 0x3e055027ff077431 */ /* 0x000fe200000001ff */
[----:B---3--:R-:W-:-:S13]  /*1150*/  FSETP.GEU.AND P0, PT, R0, 1.175494350822287508e-38, PT ;  /* 0x008000000000780b */ /* 0x008fda0003f0e000 */
[----:B------:R-:W-:-:S05]  /*1160*/  @!P0 FMUL R0, R0, 8388608 ;  /* 0x4b00000000008820 */ /* 0x000fca0000400000 */
[----:B------:R-:W-:-:S04]  /*1170*/  IADD3 R2, PT, PT, R0, -0x3f2aaaab, RZ ;  /* 0xc0d5555500027810 */ /* 0x000fc80007ffe0ff */
[----:B------:R-:W-:-:S04]  /*1180*/  LOP3.LUT R3, R2, 0xff800000, RZ, 0xc0, !PT ;  /* 0xff80000002037812 */ /* 0x000fc800078ec0ff */
[-C--:B------:R-:W-:Y:S02]  /*1190*/  IADD3 R2, PT, PT, R0, -R3.reuse, RZ ;  /* 0x8000000300027210 */ /* 0x080fe40007ffe0ff */
[----:B------:R-:W-:-:S03]  /*11a0*/  I2FP.F32.S32 R3, R3 ;  /* 0x0000000300037245 */ /* 0x000fc60000201400 */
[----:B--2---:R-:W-:Y:S01]  /*11b0*/  FADD R6, R2, -1 ;  /* 0xbf80000002067421 */ /* 0x004fe20000000000 */
[----:B------:R-:W-:Y:S02]  /*11c0*/  FSEL R2, RZ, -23, P0 ;  /* 0xc1b80000ff027808 */ /* 0x000fe40000000000 */
[----:B------:R-:W-:Y:S01]  /*11d0*/  ISETP.GT.U32.AND P0, PT, R0, 0x7f7fffff, PT ;  /* 0x7f7fffff0000780c */ /* 0x000fe20003f04070 */
[C---:B------:R-:W-:Y:S02]  /*11e0*/  FFMA R7, R6.reuse, -R7, 0.14084610342979431152 ;  /* 0x3e1039f606077423 */ /* 0x040fe40000000807 */
[----:B------:R-:W-:Y:S01]  /*11f0*/  FFMA R2, R3, 1.1920928955078125e-07, R2 ;  /* 0x3400000003027823 */ /* 0x000fe20000000002 */
[----:B------:R-:W-:Y:S01]  /*1200*/  MOV R3, 0x7f800000 ;  /* 0x7f80000000037802 */ /* 0x000fe20000000f00 */
[----:B------:R-:W-:-:S04]  /*1210*/  FFMA R7, R6, R7, -0.12148627638816833496 ;  /* 0xbdf8cdcc06077423 */ /* 0x000fc80000000007 */
[----:B------:R-:W-:-:S04]  /*1220*/  FFMA R7, R6, R7, 0.13980610668659210205 ;  /* 0x3e0f295506077423 */ /* 0x000fc80000000007 */
[----:B------:R-:W-:-:S04]  /*1230*/  FFMA R7, R6, R7, -0.16684235632419586182 ;  /* 0xbe2ad8b906077423 */ /* 0x000fc80000000007 */
[----:B------:R-:W-:-:S04]  /*1240*/  FFMA R7, R6, R7, 0.20012299716472625732 ;  /* 0x3e4ced0b06077423 */ /* 0x000fc80000000007 */
[----:B------:R-:W-:-:S04]  /*1250*/  FFMA R7, R6, R7, -0.24999669194221496582 ;  /* 0xbe7fff2206077423 */ /* 0x000fc80000000007 */
[----:B------:R-:W-:-:S04]  /*1260*/  FFMA R7, R6, R7, 0.33333182334899902344 ;  /* 0x3eaaaa7806077423 */ /* 0x000fc80000000007 */
[----:B------:R-:W-:-:S04]  /*1270*/  FFMA R7, R6, R7, -0.5 ;  /* 0xbf00000006077423 */ /* 0x000fc80000000007 */
[----:B------:R-:W-:-:S04]  /*1280*/  FMUL R7, R6, R7 ;  /* 0x0000000706077220 */ /* 0x000fc80000400000 */
[----:B------:R-:W-:-:S04]  /*1290*/  FFMA R7, R6, R7, R6 ;  /* 0x0000000706077223 */ /* 0x000fc80000000006 */
[----:B------:R-:W-:Y:S01]  /*12a0*/  FFMA R2, R2, 0.69314718246459960938, R7 ;  /* 0x3f31721802027823 */ /* 0x000fe20000000007 */
[C---:B------:R-:W-:Y:S01]  /*12b0*/  @P0 FFMA R2, R0.reuse, R3, +INF ;  /* 0x7f80000000020423 */ /* 0x040fe20000000003 */
[----:B------:R-:W-:-:S04]  /*12c0*/  FSETP.NEU.AND P0, PT, R0, RZ, PT ;  /* 0x000000ff0000720b */ /* 0x000fc80003f0d000 */
[----:B------:R-:W-:-:S05]  /*12d0*/  FSEL R3, R2, -INF , P0 ;  /* 0xff80000002037808 */ /* 0x000fca0000000000 */
[----:B------:R-:W-:-:S05]  /*12e0*/  FADD R3, R10, R3 ;  /* 0x000000030a037221 */ /* 0x000fca0000000000 */
[----:B------:R-:W-:Y:S01]  /*12f0*/  STG.E desc[UR6][R4.64], R3 ;  /* 0x0000000304007986 */ /* 0x000fe2000c101906 */
[----:B------:R-:W-:Y:S05]  /*1300*/  EXIT ;  /* 0x000000000000794d */ /* 0x000fea0003800000 */
.L_x_29:
        /* <DEDUP_REMOVED lines=15> */
.L_x_59:


//--------------------- .text._Z11forward_maxPKfPff --------------------------
	.section	.text._Z11forward_maxPKfPff,"ax",@progbits
	.align	128
        .global         _Z11forward_maxPKfPff
        .type           _Z11forward_maxPKfPff,@function
        .size           _Z11forward_maxPKfPff,(.L_x_60 - _Z11forward_maxPKfPff)
        .other          _Z11forward_maxPKfPff,@"STO_CUDA_ENTRY STV_DEFAULT"
_Z11forward_maxPKfPff:
.text._Z11forward_maxPKfPff:
[----:B------:R-:W-:Y:S01]  /*0000*/  LDC R1, c[0x0][0x37c] ;  /* 0x0000df00ff017b82 */ /* 0x000fe20000000800 */
[----:B------:R-:W0:Y:S07]  /*0010*/  S2R R0, SR_CTAID.X ;  /* 0x0000000000007919 */ /* 0x000e2e0000002500 */
[----:B------:R-:W1:Y:S01]  /*0020*/  LDC.64 R2, c[0x0][0x380] ;  /* 0x0000e000ff027b82 */ /* 0x000e620000000a00 */
[----:B------:R-:W2:Y:S01]  /*0030*/  LDCU.64 UR6, c[0x0][0x358] ;  /* 0x00006b00ff0677ac */ /* 0x000ea20008000a00 */
[----:B------:R-:W3:Y:S01]  /*0040*/  S2R R10, SR_TID.X ;  /* 0x00000000000a7919 */ /* 0x000ee20000002100 */
[----:B0-----:R-:W-:-:S05]  /*0050*/  IMAD.SHL.U32 R5, R0, 0x4000, RZ ;  /* 0x0000400000057824 */ /* 0x001fca00078e00ff */
[----:B---3--:R-:W-:-:S05]  /*0060*/  LOP3.LUT R7, R5, R10, RZ, 0xfc, !PT ;  /* 0x0000000a05077212 */ /* 0x008fca00078efcff */
[----:B-1----:R-:W-:-:S05]  /*0070*/  IMAD.WIDE.U32 R2, R7, 0x4, R2 ;  /* 0x0000000407027825 */ /* 0x002fca00078e0002 */
[----:B--2---:R-:W2:Y:S01]  /*0080*/  LDG.E.CONSTANT R13, desc[UR6][R2.64] ;  /* 0x00000006020d7981 */ /* 0x004ea2000c1e9900 */
[----:B------:R-:W0:Y:S01]  /*0090*/  S2UR UR5, SR_CgaCtaId ;  /* 0x00000000000579c3 */ /* 0x000e220000008800 */
[----:B------:R-:W-:Y:S01]  /*00a0*/  UMOV UR4, 0x400 ;  /* 0x0000040000047882 */ /* 0x000fe20000000000 */
[----:B------:R-:W-:Y:S01]  /*00b0*/  VIADD R12, R5, 0x4000 ;  /* 0x00004000050c7836 */ /* 0x000fe20000000000 */
[----:B------:R-:W-:Y:S01]  /*00c0*/  BSSY.RECONVERGENT B0, `(.L_x_30) ;  /* 0x00000ce000007945 */ /* 0x000fe20003800200 */
[----:B------:R-:W-:-:S05]  /*00d0*/  VIADD R15, R7, 0x200 ;  /* 0x00000200070f7836 */ /* 0x000fca0000000000 */
[----:B------:R-:W-:Y:S01]  /*00e0*/  ISETP.GE.U32.AND P0, PT, R15, R12, PT ;  /* 0x0000000c0f00720c */ /* 0x000fe20003f06070 */
[----:B0-----:R-:W-:-:S06]  /*00f0*/  ULEA UR4, UR5, UR4, 0x18 ;  /* 0x0000000405047291 */ /* 0x001fcc000f8ec0ff */
[----:B------:R-:W-:-:S05]  /*0100*/  LEA R11, R10, UR4, 0x2 ;  /* 0x000000040a0b7c11 */ /* 0x000fca000f8e10ff */
[----:B--2---:R0:W-:Y:S01]  /*0110*/  STS [R11], R13 ;  /* 0x0000000d0b007388 */ /* 0x0041e20000000800 */
[----:B------:R-:W-:Y:S05]  /*0120*/  @P0 BRA `(.L_x_31) ;  /* 0x0000000c001c0947 */ /* 0x000fea0003800000 */
[----:B------:R-:W-:Y:S01]  /*0130*/  IMAD.MOV.U32 R9, RZ, RZ, R7 ;  /* 0x000000ffff097224 */ /* 0x000fe200078e0007 */
[----:B------:R-:W-:Y:S04]  /*0140*/  BSSY.RECONVERGENT B1, `(.L_x_32) ;  /* 0x0000017000017945 */ /* 0x000fe80003800200 */
[----:B------:R-:W-:-:S04]  /*0150*/  VIADDMNMX.U32 R2, R9, 0x400, R12, !PT ;  /* 0x0000040009027846 */ /* 0x000fc8000780000c */
[----:B------:R-:W-:-:S04]  /*0160*/  IADD3 R8, PT, PT, R2, -0x201, -R9 ;  /* 0xfffffdff02087810 */ /* 0x000fc80007ffe809 */
[----:B------:R-:W-:-:S04]  /*0170*/  LOP3.LUT R2, R8, 0x600, RZ, 0xc0, !PT ;  /* 0x0000060008027812 */ /* 0x000fc800078ec0ff */
[----:B------:R-:W-:-:S13]  /*0180*/  ISETP.NE.AND P0, PT, R2, 0x600, PT ;  /* 0x000006000200780c */ /* 0x000fda0003f05270 */
[----:B------:R-:W-:Y:S05]  /*0190*/  @!P0 BRA `(.L_x_33) ;  /* 0x0000000000448947 */ /* 0x000fea0003800000 */
[----:B------:R-:W1:Y:S01]  /*01a0*/  LDC.64 R2, c[0x0][0x380] ;  /* 0x0000e000ff027b82 */ /* 0x000e620000000a00 */
[----:B------:R-:W-:Y:S01]  /*01b0*/  LEA.HI R4, R8, 0x1, RZ, 0x17 ;  /* 0x0000000108047811 */ /* 0x000fe200078fb8ff */
[----:B------:R-:W-:Y:S03]  /*01c0*/  BSSY.RECONVERGENT B2, `(.L_x_34) ;  /* 0x000000d000027945 */ /* 0x000fe60003800200 */
[----:B------:R-:W-:-:S05]  /*01d0*/  LOP3.LUT R4, R4, 0x3, RZ, 0xc0, !PT ;  /* 0x0000000304047812 */ /* 0x000fca00078ec0ff */
[----:B------:R-:W-:-:S07]  /*01e0*/  IMAD.MOV R4, RZ, RZ, -R4 ;  /* 0x000000ffff047224 */ /* 0x000fce00078e0a04 */
.L_x_35:
[----:B-12---:R-:W-:-:S06]  /*01f0*/  IMAD.WIDE R6, R15, 0x4, R2 ;  /* 0x000000040f067825 */ /* 0x006fcc00078e0202 */
[----:B------:R-:W2:Y:S01]  /*0200*/  LDG.E.CONSTANT R6, desc[UR6][R6.64] ;  /* 0x0000000606067981 */ /* 0x000ea2000c1e9900 */
[----:B------:R-:W-:Y:S02]  /*0210*/  VIADD R4, R4, 0x1 ;  /* 0x0000000104047836 */ /* 0x000fe40000000000 */
[----:B------:R-:W-:Y:S02]  /*0220*/  VIADD R9, R9, 0x200 ;  /* 0x0000020009097836 */ /* 0x000fe40000000000 */
[----:B------:R-:W-:Y:S01]  /*0230*/  VIADD R15, R15, 0x200 ;  /* 0x000002000f0f7836 */ /* 0x000fe20000000000 */
[----:B------:R-:W-:Y:S02]  /*0240*/  ISETP.NE.AND P1, PT, R4, RZ, PT ;  /* 0x000000ff0400720c */ /* 0x000fe40003f25270 */
[----:B--2---:R-:W-:-:S13]  /*0250*/  FSETP.GT.AND P0, PT, R6, R13, PT ;  /* 0x0000000d0600720b */ /* 0x004fda0003f04000 */
[----:B------:R2:W-:Y:S01]  /*0260*/  @P0 STS [R11], R6 ;  /* 0x000000060b000388 */ /* 0x0005e20000000800 */
[----:B0-----:R-:W-:Y:S01]  /*0270*/  @P0 IMAD.MOV.U32 R13, RZ, RZ, R6 ;  /* 0x000000ffff0d0224 */ /* 0x001fe200078e0006 */
[----:B------:R-:W-:Y:S06]  /*0280*/  @P1 BRA `(.L_x_35) ;  /* 0xfffffffc00d81947 */ /* 0x000fec000383ffff */
[----:B------:R-:W-:Y:S05]  /*0290*/  BSYNC.RECONVERGENT B2 ;  /* 0x0000000000027941 */ /* 0x000fea0003800200 */
.L_x_34:
[----:B------:R-:W-:-:S07]  /*02a0*/  VIADD R15, R9, 0x200 ;  /* 0x00000200090f7836 */ /* 0x000fce0000000000 */
.L_x_33:
[----:B------:R-:W-:Y:S05]  /*02b0*/  BSYNC.RECONVERGENT B1 ;  /* 0x0000000000017941 */ /* 0x000fea0003800200 */
.L_x_32:
[----:B------:R-:W-:-:S13]  /*02c0*/  ISETP.GE.U32.AND P0, PT, R8, 0x600, PT ;  /* 0x000006000800780c */ /* 0x000fda0003f06070 */
[----:B------:R-:W-:Y:S05]  /*02d0*/  @!P0 BRA `(.L_x_31) ;  /* 0x0000000800b08947 */ /* 0x000fea0003800000 */
[----:B------:R-:W1:Y:S01]  /*02e0*/  LDCU.64 UR4, c[0x0][0x380] ;  /* 0x00007000ff0477ac */ /* 0x000e620008000a00 */
[----:B------:R-:W-:Y:S01]  /*02f0*/  ISETP.GE.U32.AND P1, PT, R15, R12, PT ;  /* 0x0000000c0f00720c */ /* 0x000fe20003f26070 */
[----:B------:R-:W-:Y:S01]  /*0300*/  BSSY.RECONVERGENT B1, `(.L_x_36) ;  /* 0x000001a000017945 */ /* 0x000fe20003800200 */
[----:B------:R-:W-:Y:S01]  /*0310*/  PLOP3.LUT P0, PT, PT, PT, PT, 0x80, 0x8 ;  /* 0x000000000008781c */ /* 0x000fe20003f0f070 */
[----:B-1----:R-:W-:-:S04]  /*0320*/  UIADD3 UR4, UP0, UPT, UR4, 0x1000, URZ ;  /* 0x0000100004047890 */ /* 0x002fc8000ff1e0ff */
[----:B------:R-:W-:Y:S02]  /*0330*/  UIADD3.X UR5, UPT, UPT, URZ, UR5, URZ, UP0, !UPT ;  /* 0x00000005ff057290 */ /* 0x000fe400087fe4ff */
[----:B------:R-:W-:-:S04]  /*0340*/  IMAD.U32 R2, RZ, RZ, UR4 ;  /* 0x00000004ff027e24 */ /* 0x000fc8000f8e00ff */
[----:B------:R-:W-:Y:S01]  /*0350*/  IMAD.U32 R3, RZ, RZ, UR5 ;  /* 0x00000005ff037e24 */ /* 0x000fe2000f8e00ff */
[----:B------:R-:W-:Y:S06]  /*0360*/  @!P1 BRA `(.L_x_37) ;  /* 0x00000000004c9947 */ /* 0x000fec0003800000 */
[----:B--2---:R-:W-:-:S05]  /*0370*/  IMAD.WIDE R6, R15, 0x4, R2 ;  /* 0x000000040f067825 */ /* 0x004fca00078e0202 */
[----:B------:R-:W2:Y:S04]  /*0380*/  LDG.E.CONSTANT R4, desc[UR6][R6.64+-0x1000] ;  /* 0xfff0000606047981 */ /* 0x000ea8000c1e9900 */
[----:B------:R-:W3:Y:S04]  /*0390*/  LDG.E.CONSTANT R8, desc[UR6][R6.64+-0x800] ;  /* 0xfff8000606087981 */ /* 0x000ee8000c1e9900 */
[----:B------:R-:W4:Y:S04]  /*03a0*/  LDG.E.CONSTANT R14, desc[UR6][R6.64] ;  /* 0x00000006060e7981 */ /* 0x000f28000c1e9900 */
[----:B------:R-:W5:Y:S01]  /*03b0*/  LDG.E.CONSTANT R16, desc[UR6][R6.64+0x800] ;  /* 0x0008000606107981 */ /* 0x000f62000c1e9900 */
[----:B------:R-:W-:Y:S01]  /*03c0*/  VIADD R15, R15, 0x800 ;  /* 0x000008000f0f7836 */ /* 0x000fe20000000000 */
[----:B--2---:R-:W-:-:S13]  /*03d0*/  FSETP.GT.AND P0, PT, R4, R13, PT ;  /* 0x0000000d0400720b */ /* 0x004fda0003f04000 */
[----:B0-----:R-:W-:Y:S01]  /*03e0*/  @P0 IMAD.MOV.U32 R13, RZ, RZ, R4 ;  /* 0x000000ffff0d0224 */ /* 0x001fe200078e0004 */
[----:B------:R1:W-:Y:S01]  /*03f0*/  @P0 STS [R11], R4 ;  /* 0x000000040b000388 */ /* 0x0003e20000000800 */
[----:B------:R-:W-:-:S03]  /*0400*/  PLOP3.LUT P0, PT, PT, PT, PT, 0x8, 0x80 ;  /* 0x000000000080781c */ /* 0x000fc60003f0e170 */
[----:B---3--:R-:W-:-:S13]  /*0410*/  FSETP.GT.AND P1, PT, R8, R13, PT ;  /* 0x0000000d0800720b */ /* 0x008fda0003f24000 */
[----:B------:R-:W-:Y:S01]  /*0420*/  @P1 IMAD.MOV.U32 R13, RZ, RZ, R8 ;  /* 0x000000ffff0d1224 */ /* 0x000fe200078e0008 */
[----:B------:R1:W-:Y:S04]  /*0430*/  @P1 STS [R11], R8 ;  /* 0x000000080b001388 */ /* 0x0003e80000000800 */
[----:B----4-:R-:W-:-:S13]  /*0440*/  FSETP.GT.AND P2, PT, R14, R13, PT ;  /* 0x0000000d0e00720b */ /* 0x010fda0003f44000 */
[----:B------:R-:W-:Y:S01]  /*0450*/  @P2 IMAD.MOV.U32 R13, RZ, RZ, R14 ;  /* 0x000000ffff0d2224 */ /* 0x000fe200078e000e */
[----:B------:R1:W-:Y:S04]  /*0460*/  @P2 STS [R11], R14 ;  /* 0x0000000e0b002388 */ /* 0x0003e80000000800 */
[----:B-----5:R-:W-:-:S13]  /*0470*/  FSETP.GT.AND P3, PT, R16, R13, PT ;  /* 0x0000000d1000720b */ /* 0x020fda0003f64000 */
[----:B------:R1:W-:Y:S01]  /*0480*/  @P3 STS [R11], R16 ;  /* 0x000000100b003388 */ /* 0x0003e20000000800 */
[----:B------:R-:W-:-:S07]  /*0490*/  @P3 IMAD.MOV.U32 R13, RZ, RZ, R16 ;  /* 0x000000ffff0d3224 */ /* 0x000fce00078e0010 */
.L_x_37:
[----:B------:R-:W-:Y:S05]  /*04a0*/  BSYNC.RECONVERGENT B1 ;  /* 0x0000000000017941 */ /* 0x000fea0003800200 */
.L_x_36:
[C---:B-1----:R-:W-:Y:S01]  /*04b0*/  IMAD.IADD R4, R12.reuse, 0x1, -R15 ;  /* 0x000000010c047824 */ /* 0x042fe200078e0a0f */
[----:B------:R-:W-:Y:S01]  /*04c0*/  ISETP.GT.U32.AND P1, PT, R12, R15, PT ;  /* 0x0000000f0c00720c */ /* 0x000fe20003f24070 */
[----:B------:R-:W-:Y:S03]  /*04d0*/  BSSY.RECONVERGENT B1, `(.L_x_38) ;  /* 0x000004f000017945 */ /* 0x000fe60003800200 */
[----:B------:R-:W-:-:S13]  /*04e0*/  ISETP.LE.U32.OR P1, PT, R4, 0x1800, !P1 ;  /* 0x000018000400780c */ /* 0x000fda0004f23470 */
[----:B------:R-:W-:Y:S05]  /*04f0*/  @P1 BRA `(.L_x_39) ;  /* 0x0000000400301947 */ /* 0x000fea0003800000 */
[----:B------:R-:W-:Y:S01]  /*0500*/  PLOP3.LUT P0, PT, PT, PT, PT, 0x8, 0x80 ;  /* 0x000000000080781c */ /* 0x000fe20003f0e170 */
[----:B------:R-:W-:-:S12]  /*0510*/  VIADD R16, R5, 0x2800 ;  /* 0x0000280005107836 */ /* 0x000fd80000000000 */
.L_x_40:
[----:B------:R-:W-:-:S05]  /*0520*/  IMAD.WIDE R8, R15, 0x4, R2 ;  /* 0x000000040f087825 */ /* 0x000fca00078e0202 */
[----:B-1----:R-:W3:Y:S04]  /*0530*/  LDG.E.CONSTANT R14, desc[UR6][R8.64+-0x1000] ;  /* 0xfff00006080e7981 */ /* 0x002ee8000c1e9900 */
[----:B------:R-:W4:Y:S04]  /*0540*/  LDG.E.CONSTANT R18, desc[UR6][R8.64+-0x800] ;  /* 0xfff8000608127981 */ /* 0x000f28000c1e9900 */
[----:B------:R-:W5:Y:S04]  /*0550*/  LDG.E.CONSTANT R20, desc[UR6][R8.64] ;  /* 0x0000000608147981 */ /* 0x000f68000c1e9900 */
[----:B------:R1:W5:Y:S01]  /*0560*/  LDG.E.CONSTANT R22, desc[UR6][R8.64+0x800] ;  /* 0x0008000608167981 */ /* 0x000362000c1e9900 */
[----:B------:R-:W-:-:S04]  /*0570*/  VIADD R5, R15, 0x800 ;  /* 0x000008000f057836 */ /* 0x000fc80000000000 */
[----:B------:R-:W-:-:S05]  /*0580*/  IMAD.WIDE R4, R5, 0x4, R2 ;  /* 0x0000000405047825 */ /* 0x000fca00078e0202 */
[----:B------:R-:W5:Y:S04]  /*0590*/  LDG.E.CONSTANT R28, desc[UR6][R4.64+-0x1000] ;  /* 0xfff00006041c7981 */ /* 0x000f68000c1e9900 */
[----:B------:R-:W5:Y:S04]  /*05a0*/  LDG.E.CONSTANT R26, desc[UR6][R4.64+-0x800] ;  /* 0xfff80006041a7981 */ /* 0x000f68000c1e9900 */
[----:B------:R-:W5:Y:S04]  /*05b0*/  LDG.E.CONSTANT R24, desc[UR6][R4.64] ;  /* 0x0000000604187981 */ /* 0x000f68000c1e9900 */
[----:B------:R-:W5:Y:S01]  /*05c0*/  LDG.E.CONSTANT R17, desc[UR6][R4.64+0x800] ;  /* 0x0008000604117981 */ /* 0x000f62000c1e9900 */
[----:B------:R-:W-:-:S04]  /*05d0*/  VIADD R7, R15, 0x1000 ;  /* 0x000010000f077836 */ /* 0x000fc80000000000 */
[----:B--2---:R-:W-:-:S05]  /*05e0*/  IMAD.WIDE R6, R7, 0x4, R2 ;  /* 0x0000000407067825 */ /* 0x004fca00078e0202 */
[----:B------:R-:W2:Y:S04]  /*05f0*/  LDG.E.CONSTANT R23, desc[UR6][R6.64+-0x1000] ;  /* 0xfff0000606177981 */ /* 0x000ea8000c1e9900 */
[----:B------:R-:W2:Y:S04]  /*0600*/  LDG.E.CONSTANT R21, desc[UR6][R6.64+-0x800] ;  /* 0xfff8000606157981 */ /* 0x000ea8000c1e9900 */
[----:B------:R-:W2:Y:S04]  /*0610*/  LDG.E.CONSTANT R19, desc[UR6][R6.64] ;  /* 0x0000000606137981 */ /* 0x000ea8000c1e9900 */
[----:B------:R-:W2:Y:S01]  /*0620*/  LDG.E.CONSTANT R25, desc[UR6][R6.64+0x800] ;  /* 0x0008000606197981 */ /* 0x000ea2000c1e9900 */
[----:B-1----:R-:W-:-:S04]  /*0630*/  VIADD R9, R15, 0x1800 ;  /* 0x000018000f097836 */ /* 0x002fc80000000000 */
[----:B------:R-:W-:-:S05]  /*0640*/  IMAD.WIDE R8, R9, 0x4, R2 ;  /* 0x0000000409087825 */ /* 0x000fca00078e0202 */
[----:B------:R-:W2:Y:S04]  /*0650*/  LDG.E.CONSTANT R27, desc[UR6][R8.64+-0x1000] ;  /* 0xfff00006081b7981 */ /* 0x000ea8000c1e9900 */
[----:B------:R-:W2:Y:S04]  /*0660*/  LDG.E.CONSTANT R29, desc[UR6][R8.64+-0x800] ;  /* 0xfff80006081d7981 */ /* 0x000ea8000c1e9900 */
[----:B------:R-:W2:Y:S04]  /*0670*/  LDG.E.CONSTANT R4, desc[UR6][R8.64] ;  /* 0x0000000608047981 */ /* 0x000ea8000c1e9900 */
[----:B------:R-:W2:Y:S01]  /*0680*/  LDG.E.CONSTANT R5, desc[UR6][R8.64+0x800] ;  /* 0x0008000608057981 */ /* 0x000ea2000c1e9900 */
[----:B------:R-:W-:Y:S01]  /*0690*/  VIADD R15, R15, 0x2000 ;  /* 0x000020000f0f7836 */ /* 0x000fe20000000000 */
[----:B---3--:R-:W-:-:S13]  /*06a0*/  FSETP.GT.AND P5, PT, R14, R13, PT ;  /* 0x0000000d0e00720b */ /* 0x008fda0003fa4000 */
[----:B0-----:R-:W-:Y:S01]  /*06b0*/  @P5 IMAD.MOV.U32 R13, RZ, RZ, R14 ;  /* 0x000000ffff0d5224 */ /* 0x001fe200078e000e */
[----:B------:R1:W-:Y:S04]  /*06c0*/  @P5 STS [R11], R14 ;  /* 0x0000000e0b005388 */ /* 0x0003e80000000800 */
[----:B----4-:R-:W-:-:S13]  /*06d0*/  FSETP.GT.AND P4, PT, R18, R13, PT ;  /* 0x0000000d1200720b */ /* 0x010fda0003f84000 */
[----:B------:R-:W-:Y:S01]  /*06e0*/  @P4 IMAD.MOV.U32 R13, RZ, RZ, R18 ;  /* 0x000000ffff0d4224 */ /* 0x000fe200078e0012 */
[----:B------:R1:W-:Y:S04]  /*06f0*/  @P4 STS [R11], R18 ;  /* 0x000000120b004388 */ /* 0x0003e80000000800 */
[----:B-----5:R-:W-:-:S13]  /*0700*/  FSETP.GT.AND P3, PT, R20, R13, PT ;  /* 0x0000000d1400720b */ /* 0x020fda0003f64000 */
[----:B------:R-:W-:Y:S01]  /*0710*/  @P3 IMAD.MOV.U32 R13, RZ, RZ, R20 ;  /* 0x000000ffff0d3224 */ /* 0x000fe200078e0014 */
[----:B------:R1:W-:Y:S04]  /*0720*/  @P3 STS [R11], R20 ;  /* 0x000000140b003388 */ /* 0x0003e80000000800 */
[----:B------:R-:W-:-:S13]  /*0730*/  FSETP.GT.AND P2, PT, R22, R13, PT ;  /* 0x0000000d1600720b */ /* 0x000fda0003f44000 */
        /* <DEDUP_REMOVED lines=14> */
[----:B--2---:R-:W-:-:S13]  /*0820*/  FSETP.GT.AND P3, PT, R23, R13, PT ;  /* 0x0000000d1700720b */ /* 0x004fda0003f64000 */
[----:B------:R-:W-:Y:S01]  /*0830*/  @P3 IMAD.MOV.U32 R13, RZ, RZ, R23 ;  /* 0x000000ffff0d3224 */ /* 0x000fe200078e0017 */
[----:B------:R1:W-:Y:S04]  /*0840*/  @P3 STS [R11], R23 ;  /* 0x000000170b003388 */ /* 0x0003e80000000800 */
[----:B------:R-:W-:-:S13]  /*0850*/  FSETP.GT.AND P2, PT, R21, R13, PT ;  /* 0x0000000d1500720b */ /* 0x000fda0003f44000 */
[----:B------:R-:W-:Y:S01]  /*0860*/  @P2 IMAD.MOV.U32 R13, RZ, RZ, R21 ;  /* 0x000000ffff0d2224 */ /* 0x000fe200078e0015 */
[----:B------:R1:W-:Y:S04]  /*0870*/  @P2 STS [R11], R21 ;  /* 0x000000150b002388 */ /* 0x0003e80000000800 */
[----:B------:R-:W-:-:S13]  /*0880*/  FSETP.GT.AND P1, PT, R19, R13, PT ;  /* 0x0000000d1300720b */ /* 0x000fda0003f24000 */
[----:B------:R-:W-:Y:S01]  /*0890*/  @P1 IMAD.MOV.U32 R13, RZ, RZ, R19 ;  /* 0x000000ffff0d1224 */ /* 0x000fe200078e0013 */
[----:B------:R1:W-:Y:S01]  /*08a0*/  @P1 STS [R11], R19 ;  /* 0x000000130b001388 */ /* 0x0003e20000000800 */
[----:B------:R-:W-:-:S03]  /*08b0*/  ISETP.GE.U32.AND P1, PT, R15, R16, PT ;  /* 0x000000100f00720c */ /* 0x000fc60003f26070 */
        /* <DEDUP_REMOVED lines=13> */
[----:B------:R1:W-:Y:S01]  /*0990*/  @P2 STS [R11], R5 ;  /* 0x000000050b002388 */ /* 0x0003e20000000800 */
[----:B------:R-:W-:Y:S01]  /*09a0*/  @P2 IMAD.MOV.U32 R13, RZ, RZ, R5 ;  /* 0x000000ffff0d2224 */ /* 0x000fe200078e0005 */
[----:B------:R-:W-:Y:S06]  /*09b0*/  @!P1 BRA `(.L_x_40) ;  /* 0xfffffff800d89947 */ /* 0x000fec000383ffff */
.L_x_39:
[----:B------:R-:W-:Y:S05]  /*09c0*/  BSYNC.RECONVERGENT B1 ;  /* 0x0000000000017941 */ /* 0x000fea0003800200 */
.L_x_38:
[C---:B-1----:R-:W-:Y:S01]  /*09d0*/  IMAD.IADD R4, R12.reuse, 0x1, -R15 ;  /* 0x000000010c047824 */ /* 0x042fe200078e0a0f */
[----:B------:R-:W-:Y:S01]  /*09e0*/  ISETP.GT.U32.AND P1, PT, R12, R15, PT ;  /* 0x0000000f0c00720c */ /* 0x000fe20003f24070 */
[----:B------:R-:W-:Y:S03]  /*09f0*/  BSSY.RECONVERGENT B1, `(.L_x_41) ;  /* 0x0000028000017945 */ /* 0x000fe60003800200 */
[----:B------:R-:W-:-:S13]  /*0a00*/  ISETP.LE.U32.OR P1, PT, R4, 0x800, !P1 ;  /* 0x000008000400780c */ /* 0x000fda0004f23470 */
[----:B------:R-:W-:Y:S05]  /*0a10*/  @P1 BRA `(.L_x_42) ;  /* 0x0000000000941947 */ /* 0x000fea0003800000 */
[----:B--2---:R-:W-:-:S05]  /*0a20*/  IMAD.WIDE R6, R15, 0x4, R2 ;  /* 0x000000040f067825 */ /* 0x004fca00078e0202 */
[----:B------:R-:W2:Y:S04]  /*0a30*/  LDG.E.CONSTANT R8, desc[UR6][R6.64+-0x1000] ;  /* 0xfff0000606087981 */ /* 0x000ea8000c1e9900 */
[----:B------:R-:W3:Y:S04]  /*0a40*/  LDG.E.CONSTANT R14, desc[UR6][R6.64+-0x800] ;  /* 0xfff80006060e7981 */ /* 0x000ee8000c1e9900 */
[----:B------:R-:W4:Y:S04]  /*0a50*/  LDG.E.CONSTANT R16, desc[UR6][R6.64] ;  /* 0x0000000606107981 */ /* 0x000f28000c1e9900 */
[----:B------:R-:W5:Y:S01]  /*0a60*/  LDG.E.CONSTANT R18, desc[UR6][R6.64+0x800] ;  /* 0x0008000606127981 */ /* 0x000f62000c1e9900 */
[----:B------:R-:W-:-:S04]  /*0a70*/  VIADD R15, R15, 0x800 ;  /* 0x000008000f0f7836 */ /* 0x000fc80000000000 */
[----:B------:R-:W-:-:S05]  /*0a80*/  IMAD.WIDE R4, R15, 0x4, R2 ;  /* 0x000000040f047825 */ /* 0x000fca00078e0202 */
[----:B------:R-:W5:Y:S04]  /*0a90*/  LDG.E.CONSTANT R20, desc[UR6][R4.64+-0x1000] ;  /* 0xfff0000604147981 */ /* 0x000f68000c1e9900 */
[----:B------:R-:W5:Y:S04]  /*0aa0*/  LDG.E.CONSTANT R22, desc[UR6][R4.64+-0x800] ;  /* 0xfff8000604167981 */ /* 0x000f68000c1e9900 */
[----:B------:R-:W5:Y:S04]  /*0ab0*/  LDG.E.CONSTANT R24, desc[UR6][R4.64] ;  /* 0x0000000604187981 */ /* 0x000f68000c1e9900 */
[----:B------:R-:W5:Y:S01]  /*0ac0*/  LDG.E.CONSTANT R26, desc[UR6][R4.64+0x800] ;  /* 0x00080006041a7981 */ /* 0x000f62000c1e9900 */
[----:B------:R-:W-:Y:S01]  /*0ad0*/  VIADD R15, R15, 0x800 ;  /* 0x000008000f0f7836 */ /* 0x000fe20000000000 */
[----:B--2---:R-:W-:-:S13]  /*0ae0*/  FSETP.GT.AND P1, PT, R8, R13, PT ;  /* 0x0000000d0800720b */ /* 0x004fda0003f24000 */
[----:B0-----:R-:W-:Y:S01]  /*0af0*/  @P1 IMAD.MOV.U32 R13, RZ, RZ, R8 ;  /* 0x000000ffff0d1224 */ /* 0x001fe200078e0008 */
[----:B------:R1:W-:Y:S04]  /*0b00*/  @P1 STS [R11], R8 ;  /* 0x000000080b001388 */ /* 0x0003e80000000800 */
[----:B---3--:R-:W-:-:S13]  /*0b10*/  FSETP.GT.AND P0, PT, R14, R13, PT ;  /* 0x0000000d0e00720b */ /* 0x008fda0003f04000 */
[----:B------:R-:W-:Y:S01]  /*0b20*/  @P0 IMAD.MOV.U32 R13, RZ, RZ, R14 ;  /* 0x000000ffff0d0224 */ /* 0x000fe200078e000e */
[----:B------:R1:W-:Y:S01]  /*0b30*/  @P0 STS [R11], R14 ;  /* 0x0000000e0b000388 */ /* 0x0003e20000000800 */
[----:B------:R-:W-:-:S03]  /*0b40*/  PLOP3.LUT P0, PT, PT, PT, PT, 0x8, 0x80 ;  /* 0x000000000080781c */ /* 0x000fc60003f0e170 */
        /* <DEDUP_REMOVED lines=17> */
[----:B------:R-:W-:-:S07]  /*0c60*/  @P1 IMAD.MOV.U32 R13, RZ, RZ, R26 ;  /* 0x000000ffff0d1224 */ /* 0x000fce00078e001a */
.L_x_42:
[----:B------:R-:W-:Y:S05]  /*0c70*/  BSYNC.RECONVERGENT B1 ;  /* 0x0000000000017941 */ /* 0x000fea0003800200 */
.L_x_41:
[----:B------:R-:W-:-:S13]  /*0c80*/  ISETP.LT.U32.OR P0, PT, R15, R12, P0 ;  /* 0x0000000c0f00720c */ /* 0x000fda0000701470 */
[----:B------:R-:W-:Y:S05]  /*0c90*/  @!P0 BRA `(.L_x_31) ;  /* 0x0000000000408947 */ /* 0x000fea0003800000 */
[----:B------:R-:W-:-:S05]  /*0ca0*/  IMAD.WIDE R2, R15, 0x4, R2 ;  /* 0x000000040f027825 */ /* 0x000fca00078e0202 */
[----:B------:R-:W3:Y:S04]  /*0cb0*/  LDG.E.CONSTANT R4, desc[UR6][R2.64+-0x1000] ;  /* 0xfff0000602047981 */ /* 0x000ee8000c1e9900 */
[----:B--2---:R-:W2:Y:S04]  /*0cc0*/  LDG.E.CONSTANT R6, desc[UR6][R2.64+-0x800] ;  /* 0xfff8000602067981 */ /* 0x004ea8000c1e9900 */
[----:B-1----:R-:W4:Y:S04]  /*0cd0*/  LDG.E.CONSTANT R8, desc[UR6][R2.64] ;  /* 0x0000000602087981 */ /* 0x002f28000c1e9900 */
[----:B------:R-:W5:Y:S01]  /*0ce0*/  LDG.E.CONSTANT R12, desc[UR6][R2.64+0x800] ;  /* 0x00080006020c7981 */ /* 0x000f62000c1e9900 */
[----:B---3--:R-:W-:-:S13]  /*0cf0*/  FSETP.GT.AND P0, PT, R4, R13, PT ;  /* 0x0000000d0400720b */ /* 0x008fda0003f04000 */
[----:B0-----:R-:W-:Y:S01]  /*0d00*/  @P0 IMAD.MOV.U32 R13, RZ, RZ, R4 ;  /* 0x000000ffff0d0224 */ /* 0x001fe200078e0004 */
[----:B------:R3:W-:Y:S04]  /*0d10*/  @P0 STS [R11], R4 ;  /* 0x000000040b000388 */ /* 0x0007e80000000800 */
[----:B--2---:R-:W-:-:S13]  /*0d20*/  FSETP.GT.AND P1, PT, R6, R13, PT ;  /* 0x0000000d0600720b */ /* 0x004fda0003f24000 */
[----:B------:R-:W-:Y:S01]  /*0d30*/  @P1 IMAD.MOV.U32 R13, RZ, RZ, R6 ;  /* 0x000000ffff0d1224 */ /* 0x000fe200078e0006 */
[----:B------:R3:W-:Y:S04]  /*0d40*/  @P1 STS [R11], R6 ;  /* 0x000000060b001388 */ /* 0x0007e80000000800 */
[----:B----4-:R-:W-:-:S13]  /*0d50*/  FSETP.GT.AND P2, PT, R8, R13, PT ;  /* 0x0000000d0800720b */ /* 0x010fda0003f44000 */
[----:B------:R-:W-:Y:S01]  /*0d60*/  @P2 IMAD.MOV.U32 R13, RZ, RZ, R8 ;  /* 0x000000ffff0d2224 */ /* 0x000fe200078e0008 */
[----:B------:R3:W-:Y:S04]  /*0d70*/  @P2 STS [R11], R8 ;  /* 0x000000080b002388 */ /* 0x0007e80000000800 */
[----:B-----5:R-:W-:-:S13]  /*0d80*/  FSETP.GT.AND P3, PT, R12, R13, PT ;  /* 0x0000000d0c00720b */ /* 0x020fda0003f64000 */
[----:B------:R3:W-:Y:S02]  /*0d90*/  @P3 STS [R11], R12 ;  /* 0x0000000c0b003388 */ /* 0x0007e40000000800 */
.L_x_31:
[----:B------:R-:W-:Y:S05]  /*0da0*/  BSYNC.RECONVERGENT B0 ;  /* 0x0000000000007941 */ /* 0x000fea0003800200 */
.L_x_30:
[----:B------:R-:W-:Y:S01]  /*0db0*/  BAR.SYNC.DEFER_BLOCKING 0x0 ;  /* 0x0000000000007b1d */ /* 0x000fe20000010000 */
[C---:B------:R-:W-:Y:S02]  /*0dc0*/  ISETP.GT.U32.AND P0, PT, R10.reuse, 0xff, PT ;  /* 0x000000ff0a00780c */ /* 0x040fe40003f04070 */
[C---:B------:R-:W-:Y:S02]  /*0dd0*/  ISETP.GT.U32.AND P1, PT, R10.reuse, 0x7f, PT ;  /* 0x0000007f0a00780c */ /* 0x040fe40003f24070 */
[C---:B------:R-:W-:Y:S01]  /*0de0*/  ISETP.GT.U32.AND P2, PT, R10.reuse, 0x3f, PT ;  /* 0x0000003f0a00780c */ /* 0x040fe20003f44070 */
[----:B------:R-:W-:Y:S01]  /*0df0*/  BSSY.RECONVERGENT B0, `(.L_x_43) ;  /* 0x0000007000007945 */ /* 0x000fe20003800200 */
[----:B------:R-:W-:-:S07]  /*0e00*/  ISETP.GT.U32.AND P3, PT, R10, 0x1f, PT ;  /* 0x0000001f0a00780c */ /* 0x000fce0003f64070 */
[----:B------:R-:W-:Y:S06]  /*0e10*/  @P0 BRA `(.L_x_44) ;  /* 0x0000000000100947 */ /* 0x000fec0003800000 */
[----:B------:R-:W-:Y:S04]  /*0e20*/  LDS R2, [R11+0x400] ;  /* 0x000400000b027984 */ /* 0x000fe80000000800 */
[----:B------:R-:W4:Y:S02]  /*0e30*/  LDS R3, [R11] ;  /* 0x000000000b037984 */ /* 0x000f240000000800 */
[----:B----4-:R-:W-:-:S13]  /*0e40*/  FSETP.GT.AND P0, PT, R2, R3, PT ;  /* 0x000000030200720b */ /* 0x010fda0003f04000 */
[----:B------:R4:W-:Y:S02]  /*0e50*/  @P0 STS [R11], R2 ;  /* 0x000000020b000388 */ /* 0x0009e40000000800 */
.L_x_44:
[----:B------:R-:W-:Y:S05]  /*0e60*/  BSYNC.RECONVERGENT B0 ;  /* 0x0000000000007941 */ /* 0x000fea0003800200 */
.L_x_43:
[----:B------:R-:W-:Y:S06]  /*0e70*/  BAR.SYNC.DEFER_BLOCKING 0x0 ;  /* 0x0000000000007b1d */ /* 0x000fec0000010000 */
[----:B------:R-:W-:Y:S04]  /*0e80*/  BSSY.RECONVERGENT B0, `(.L_x_45) ;  /* 0x0000006000007945 */ /* 0x000fe80003800200 */
[----:B------:R-:W-:Y:S05]  /*0e90*/  @P1 BRA `(.L_x_46) ;  /* 0x0000000000101947 */ /* 0x000fea0003800000 */
[----:B----4-:R-:W-:Y:S04]  /*0ea0*/  LDS R2, [R11+0x200] ;  /* 0x000200000b027984 */ /* 0x010fe80000000800 */
[----:B------:R-:W4:Y:S02]  /*0eb0*/  LDS R3, [R11] ;  /* 0x000000000b037984 */ /* 0x000f240000000800 */
[----:B----4-:R-:W-:-:S13]  /*0ec0*/  FSETP.GT.AND P0, PT, R2, R3, PT ;  /* 0x000000030200720b */ /* 0x010fda0003f04000 */
[----:B------:R4:W-:Y:S02]  /*0ed0*/  @P0 STS [R11], R2 ;  /* 0x000000020b000388 */ /* 0x0009e40000000800 */
.L_x_46:
[----:B------:R-:W-:Y:S05]  /*0ee0*/  BSYNC.RECONVERGENT B0 ;  /* 0x0000000000007941 */ /* 0x000fea0003800200 */
.L_x_45:
[----:B------:R-:W-:Y:S06]  /*0ef0*/  BAR.SYNC.DEFER_BLOCKING 0x0 ;  /* 0x0000000000007b1d */ /* 0x000fec0000010000 */
[----:B------:R-:W-:Y:S04]  /*0f00*/  BSSY.RECONVERGENT B0, `(.L_x_47) ;  /* 0x0000006000007945 */ /* 0x000fe80003800200 */
[----:B------:R-:W-:Y:S05]  /*0f10*/  @P2 BRA `(.L_x_48) ;  /* 0x0000000000102947 */ /* 0x000fea0003800000 */
[----:B----4-:R-:W-:Y:S04]  /*0f20*/  LDS R2, [R11+0x100] ;  /* 0x000100000b027984 */ /* 0x010fe80000000800 */
[----:B------:R-:W4:Y:S02]  /*0f30*/  LDS R3, [R11] ;  /* 0x000000000b037984 */ /* 0x000f240000000800 */
[----:B----4-:R-:W-:-:S13]  /*0f40*/  FSETP.GT.AND P0, PT, R2, R3, PT ;  /* 0x000000030200720b */ /* 0x010fda0003f04000 */
[----:B------:R4:W-:Y:S02]  /*0f50*/  @P0 STS [R11], R2 ;  /* 0x000000020b000388 */ /* 0x0009e40000000800 */
.L_x_48:
[----:B------:R-:W-:Y:S05]  /*0f60*/  BSYNC.RECONVERGENT B0 ;  /* 0x0000000000007941 */ /* 0x000fea0003800200 */
.L_x_47:
[----:B------:R-:W-:Y:S06]  /*0f70*/  BAR.SYNC.DEFER_BLOCKING 0x0 ;  /* 0x0000000000007b1d */ /* 0x000fec0000010000 */
[----:B------:R-:W-:Y:S05]  /*0f80*/  @P3 EXIT ;  /* 0x000000000000394d */ /* 0x000fea0003800000 */
[----:B----4-:R-:W-:Y:S01]  /*0f90*/  LDS R2, [R11+0x80] ;  /* 0x000080000b027984 */ /* 0x010fe20000000800 */
[----:B------:R-:W-:-:S03]  /*0fa0*/  ISETP.NE.AND P1, PT, R10, RZ, PT ;  /* 0x000000ff0a00720c */ /* 0x000fc60003f25270 */
[----:B------:R-:W4:Y:S02]  /*0fb0*/  LDS R3, [R11] ;  /* 0x000000000b037984 */ /* 0x000f240000000800 */
[----:B----4-:R-:W-:-:S13]  /*0fc0*/  FSETP.GT.AND P0, PT, R2, R3, PT ;  /* 0x000000030200720b */ /* 0x010fda0003f04000 */
[----:B------:R-:W4:Y:S04]  /*0fd0*/  @P0 LDS R2, [R11+0x80] ;  /* 0x000080000b020984 */ /* 0x000f280000000800 */
[----:B----4-:R-:W-:Y:S04]  /*0fe0*/  @P0 STS [R11], R2 ;  /* 0x000000020b000388 */ /* 0x010fe80000000800 */
[----:B------:R-:W-:Y:S04]  /*0ff0*/  LDS R3, [R11+0x40] ;  /* 0x000040000b037984 */ /* 0x000fe80000000800 */
[----:B---3--:R-:W3:Y:S02]  /*1000*/  LDS R4, [R11] ;  /* 0x000000000b047984 */ /* 0x008ee40000000800 */
[----:B---3--:R-:W-:-:S13]  /*1010*/  FSETP.GT.AND P0, PT, R3, R4, PT ;  /* 0x000000040300720b */ /* 0x008fda0003f04000 */
[----:B------:R-:W3:Y:S04]  /*1020*/  @P0 LDS R4, [R11+0x40] ;  /* 0x000040000b040984 */ /* 0x000ee80000000800 */
[----:B---3--:R-:W-:Y:S04]  /*1030*/  @P0 STS [R11], R4 ;  /* 0x000000040b000388 */ /* 0x008fe80000000800 */
[----:B------:R-:W-:Y:S04]  /*1040*/  LDS R3, [R11+0x20] ;  /* 0x000020000b037984 */ /* 0x000fe80000000800 */
[----:B--2---:R-:W2:Y:S02]  /*1050*/  LDS R6, [R11] ;  /* 0x000000000b067984 */ /* 0x004ea40000000800 */
[----:B--2---:R-:W-:-:S13]  /*1060*/  FSETP.GT.AND P0, PT, R3, R6, PT ;  /* 0x000000060300720b */ /* 0x004fda0003f04000 */
[----:B------:R-:W2:Y:S04]  /*1070*/  @P0 LDS R6, [R11+0x20] ;  /* 0x000020000b060984 */ /* 0x000ea80000000800 */
[----:B--2---:R-:W-:Y:S04]  /*1080*/  @P0 STS [R11], R6 ;  /* 0x000000060b000388 */ /* 0x004fe80000000800 */
[----:B------:R-:W-:Y:S04]  /*1090*/  LDS R2, [R11+0x10] ;  /* 0x000010000b027984 */ /* 0x000fe80000000800 */
[----:B------:R-:W2:Y:S02]  /*10a0*/  LDS R3, [R11] ;  /* 0x000000000b037984 */ /* 0x000ea40000000800 */
        /* <DEDUP_REMOVED lines=12> */
[----:B--2---:R2:W-:Y:S01]  /*1170*/  @P0 STS [R11], R6 ;  /* 0x000000060b000388 */ /* 0x0045e20000000800 */
[----:B------:R-:W-:Y:S05]  /*1180*/  @P1 EXIT ;  /* 0x000000000000194d */ /* 0x000fea0003800000 */
[----:B------:R-:W3:Y:S01]  /*1190*/  S2UR UR5, SR_CgaCtaId ;  /* 0x00000000000579c3 */ /* 0x000ee20000008800 */
[----:B------:R-:W-:-:S07]  /*11a0*/  UMOV UR4, 0x400 ;  /* 0x0000040000047882 */ /* 0x000fce0000000000 */
[----:B------:R-:W4:Y:S01]  /*11b0*/  LDC.64 R2, c[0x0][0x388] ;  /* 0x0000e200ff027b82 */ /* 0x000f220000000a00 */
[----:B---3--:R-:W-:Y:S01]  /*11c0*/  ULEA UR4, UR5, UR4, 0x18 ;  /* 0x0000000405047291 */ /* 0x008fe2000f8ec0ff */
[----:B----4-:R-:W-:-:S08]  /*11d0*/  IMAD.WIDE.U32 R2, R0, 0x4, R2 ;  /* 0x0000000400027825 */ /* 0x010fd000078e0002 */
[----:B------:R-:W3:Y:S04]  /*11e0*/  LDS R5, [UR4] ;  /* 0x00000004ff057984 */ /* 0x000ee80008000800 */
[----:B---3--:R-:W-:Y:S01]  /*11f0*/  STG.E desc[UR6][R2.64], R5 ;  /* 0x0000000502007986 */ /* 0x008fe2000c101906 */
[----:B------:R-:W-:Y:S05]  /*1200*/  EXIT ;  /* 0x000000000000794d */ /* 0x000fea0003800000 */
.L_x_49:
        /* <DEDUP_REMOVED lines=15> */
.L_x_60:


//--------------------- .text._Z12forward_stepPKhPKiiPKfPfif --------------------------
	.section	.text._Z12forward_stepPKhPKiiPKfPfif,"ax",@progbits
	.align	128
        .global         _Z12forward_stepPKhPKiiPKfPfif
        .type           _Z12forward_stepPKhPKiiPKfPfif,@function
        .size           _Z12forward_stepPKhPKiiPKfPfif,(.L_x_61 - _Z12forward_stepPKhPKiiPKfPfif)
        .other          _Z12forward_stepPKhPKiiPKfPfif,@"STO_CUDA_ENTRY STV_DEFAULT"
_Z12forward_stepPKhPKiiPKfPfif:
.text._Z12forward_stepPKhPKiiPKfPfif:
        /* <DEDUP_REMOVED lines=12> */
[----:B-1----:R-:W2:Y:S01]  /*00c0*/  LDG.E.CONSTANT R2, desc[UR4][R2.64] ;  /* 0x0000000402027981 */ /* 0x002ea2000c1e9900 */
[----:B------:R-:W-:-:S04]  /*00d0*/  SHF.L.U32 R15, R14, 0xe, RZ ;  /* 0x0000000e0e0f7819 */ /* 0x000fc800000006ff */
[----:B------:R-:W-:Y:S02]  /*00e0*/  LOP3.LUT R12, R15, 0x3fff, R16, 0xf8, !PT ;  /* 0x00003fff0f0c7812 */ /* 0x000fe400078ef810 */
[----:B--2---:R-:W-:-:S13]  /*00f0*/  ISETP.GT.AND P0, PT, R2, UR6, PT ;  /* 0x0000000602007c0c */ /* 0x004fda000bf04270 */
[----:B------:R-:W-:Y:S05]  /*0100*/  @!P0 BRA `(.L_x_50) ;  /* 0x0000000800708947 */ /* 0x000fea0003800000 */
[----:B------:R-:W0:Y:S01]  /*0110*/  LDCU.64 UR8, c[0x4][0x8] ;  /* 0x01000100ff0877ac */ /* 0x000e220008000a00 */
[----:B------:R-:W1:Y:S01]  /*0120*/  LDC.64 R24, c[0x4][0x10] ;  /* 0x01000400ff187b82 */ /* 0x000e620000000a00 */
[C---:B------:R-:W-:Y:S02]  /*0130*/  SHF.L.U32 R0, R16.reuse, 0x2, RZ ;  /* 0x0000000210007819 */ /* 0x040fe400000006ff */
[----:B------:R-:W-:Y:S02]  /*0140*/  LOP3.LUT R2, R16, 0xffff, RZ, 0xc0, !PT ;  /* 0x0000ffff10027812 */ /* 0x000fe400078ec0ff */
[----:B------:R-:W-:Y:S02]  /*0150*/  LOP3.LUT R0, R0, 0xffc, RZ, 0xc0, !PT ;  /* 0x00000ffc00007812 */ /* 0x000fe400078ec0ff */
[----:B------:R-:W-:Y:S01]  /*0160*/  SHF.R.U32.HI R2, RZ, 0xa, R2 ;  /* 0x0000000aff027819 */ /* 0x000fe20000011602 */
[----:B------:R-:W2:Y:S01]  /*0170*/  LDC.64 R6, c[0x4][0x8] ;  /* 0x01000200ff067b82 */ /* 0x000ea20000000a00 */
[----:B------:R-:W-:-:S02]  /*0180*/  LOP3.LUT R13, R16, 0x3ff, RZ, 0xc0, !PT ;  /* 0x000003ff100d7812 */ /* 0x000fc400078ec0ff */
[----:B------:R-:W-:Y:S02]  /*0190*/  LOP3.LUT R3, R2, 0xffff, RZ, 0xc0, !PT ;  /* 0x0000ffff02037812 */ /* 0x000fe400078ec0ff */
[----:B------:R-:W-:Y:S02]  /*01a0*/  LOP3.LUT R19, R16, 0x3c00, RZ, 0xc0, !PT ;  /* 0x00003c0010137812 */ /* 0x000fe400078ec0ff */
[----:B------:R-:W-:Y:S01]  /*01b0*/  LOP3.LUT R9, R13, 0x400, RZ, 0xfc, !PT ;  /* 0x000004000d097812 */ /* 0x000fe200078efcff */
[----:B------:R-:W3:Y:S01]  /*01c0*/  LDC.64 R4, c[0x0][0x398] ;  /* 0x0000e600ff047b82 */ /* 0x000ee20000000a00 */
[----:B0-----:R-:W-:Y:S02]  /*01d0*/  IADD3 R20, P0, PT, R0, UR8, RZ ;  /* 0x0000000800147c10 */ /* 0x001fe4000ff1e0ff */
[----:B------:R-:W-:Y:S02]  /*01e0*/  SHF.R.U32.HI R0, RZ, 0x2, R16 ;  /* 0x00000002ff007819 */ /* 0x000fe40000011610 */
[----:B------:R-:W-:Y:S01]  /*01f0*/  IADD3.X R21, PT, PT, RZ, UR9, RZ, P0, !PT ;  /* 0x00000009ff157c10 */ /* 0x000fe200087fe4ff */
[----:B------:R-:W0:Y:S01]  /*0200*/  LDCU.64 UR8, c[0x0][0x380] ;  /* 0x00007000ff0877ac */ /* 0x000e220008000a00 */
[----:B------:R-:W-:Y:S01]  /*0210*/  LOP3.LUT R2, R0, 0xff, RZ, 0xc0, !PT ;  /* 0x000000ff00027812 */ /* 0x000fe200078ec0ff */
[----:B-1----:R-:W-:Y:S01]  /*0220*/  IMAD.WIDE.U32 R24, R3, 0x4, R24 ;  /* 0x0000000403187825 */ /* 0x002fe200078e0018 */
[----:B------:R-:W-:Y:S01]  /*0230*/  ISETP.NE.AND P0, PT, R19, 0x3c00, PT ;  /* 0x00003c001300780c */ /* 0x000fe20003f05270 */
[----:B------:R1:W4:Y:S01]  /*0240*/  LDG.E.CONSTANT R0, desc[UR4][R20.64] ;  /* 0x0000000414007981 */ /* 0x000322000c1e9900 */
[----:B------:R-:W-:-:S02]  /*0250*/  IADD3 R11, PT, PT, R15, R2, RZ ;  /* 0x000000020f0b7210 */ /* 0x000fc40007ffe0ff */
[----:B------:R-:W-:Y:S01]  /*0260*/  ISETP.NE.AND P1, PT, R19, 0x3800, PT ;  /* 0x000038001300780c */ /* 0x000fe20003f25270 */
[----:B------:R-:W0:Y:S01]  /*0270*/  LDC.64 R2, c[0x4][0x28] ;  /* 0x01000a00ff027b82 */ /* 0x000e220000000a00 */
[----:B------:R1:W4:Y:S01]  /*0280*/  LDG.E.CONSTANT R17, desc[UR4][R24.64] ;  /* 0x0000000418117981 */ /* 0x000322000c1e9900 */
[----:B--2---:R-:W-:-:S05]  /*0290*/  IMAD.WIDE.U32 R6, R9, 0x4, R6 ;  /* 0x0000000409067825 */ /* 0x004fca00078e0006 */
[----:B------:R-:W2:Y:S01]  /*02a0*/  LDG.E.CONSTANT R18, desc[UR4][R6.64] ;  /* 0x0000000406127981 */ /* 0x000ea2000c1e9900 */
[----:B------:R-:W0:Y:S01]  /*02b0*/  LDC.64 R8, c[0x4][RZ] ;  /* 0x01000000ff087b82 */ /* 0x000e220000000a00 */
[----:B---3--:R-:W-:Y:S01]  /*02c0*/  IMAD.WIDE.U32 R10, R11, 0x4, R4 ;  /* 0x000000040b0a7825 */ /* 0x008fe200078e0004 */
[----:B-1----:R-:W-:-:S04]  /*02d0*/  LOP3.LUT R20, R19, 0x3ff, R16, 0xf8, !PT ;  /* 0x000003ff13147812 */ /* 0x002fc800078ef810 */
[----:B------:R-:W3:Y:S01]  /*02e0*/  LDG.E.CONSTANT R22, desc[UR4][R10.64] ;  /* 0x000000040a167981 */ /* 0x000ee2000c1e9900 */
[----:B------:R-:W-:Y:S01]  /*02f0*/  @P0 IADD3 R16, PT, PT, R20, 0x400, RZ ;  /* 0x0000040014100810 */ /* 0x000fe20007ffe0ff */
[----:B------:R-:W1:Y:S02]  /*0300*/  LDC R25, c[0x0][0x390] ;  /* 0x0000e400ff197b82 */ /* 0x000e640000000800 */
[----:B------:R-:W3:Y:S01]  /*0310*/  LDG.E.CONSTANT R19, desc[UR4][R10.64+0x400] ;  /* 0x000400040a137981 */ /* 0x000ee2000c1e9900 */
[----:B------:R-:W-:-:S03]  /*0320*/  @!P1 LOP3.LUT R16, R13, 0x3c00, RZ, 0xfc, !PT ;  /* 0x00003c000d109812 */ /* 0x000fc600078efcff */
[----:B------:R-:W3:Y:S01]  /*0330*/  LDG.E.CONSTANT R20, desc[UR4][R6.64+0x1000] ;  /* 0x0010000406147981 */ /* 0x000ee2000c1e9900 */
[----:B------:R-:W-:-:S03]  /*0340*/  LOP3.LUT R26, R16, 0xffff, RZ, 0xc0, !PT ;  /* 0x0000ffff101a7812 */ /* 0x000fc600078ec0ff */
[----:B------:R-:W3:Y:S01]  /*0350*/  LDG.E.CONSTANT R21, desc[UR4][R10.64+0x800] ;  /* 0x000800040a157981 */ /* 0x000ee2000c1e9900 */
[----:B------:R-:W-:-:S03]  /*0360*/  IADD3 R15, PT, PT, R15, R26, RZ ;  /* 0x0000001a0f0f7210 */ /* 0x000fc60007ffe0ff */
[----:B------:R4:W3:Y:S02]  /*0370*/  LDG.E.CONSTANT R16, desc[UR4][R6.64+0x2000] ;  /* 0x0020000406107981 */ /* 0x0008e4000c1e9900 */
[----:B------:R-:W-:Y:S02]  /*0380*/  IMAD.WIDE.U32 R4, R15, 0x4, R4 ;  /* 0x000000040f047825 */ /* 0x000fe400078e0004 */
[----:B------:R-:W3:Y:S04]  /*0390*/  LDG.E.CONSTANT R23, desc[UR4][R10.64+0xc00] ;  /* 0x000c00040a177981 */ /* 0x000ee8000c1e9900 */
[----:B0-----:R-:W3:Y:S04]  /*03a0*/  LDG.E.CONSTANT R8, desc[UR4][R8.64] ;  /* 0x0000000408087981 */ /* 0x001ee8000c1e9900 */
[----:B------:R0:W3:Y:S04]  /*03b0*/  LDG.E.CONSTANT R2, desc[UR4][R2.64] ;  /* 0x0000000402027981 */ /* 0x0000e8000c1e9900 */
[----:B------:R-:W0:Y:S01]  /*03c0*/  LDG.E.CONSTANT R5, desc[UR4][R4.64] ;  /* 0x0000000404057981 */ /* 0x000e22000c1e9900 */
[----:B-1----:R-:W-:Y:S01]  /*03d0*/  IMAD R14, R14, R25, UR6 ;  /* 0x000000060e0e7e24 */ /* 0x002fe2000f8e0219 */
[----:B------:R-:W1:Y:S04]  /*03e0*/  LDCU UR6, c[0x0][0x3ac] ;  /* 0x00007580ff0677ac */ /* 0x000e680008000800 */
[----:B------:R-:W-:-:S04]  /*03f0*/  IADD3 R14, P2, PT, R14, UR8, RZ ;  /* 0x000000080e0e7c10 */ /* 0x000fc8000ff5e0ff */
[----:B------:R-:W-:-:S05]  /*0400*/  IADD3.X R15, PT, PT, RZ, UR9, RZ, P2, !PT ;  /* 0x00000009ff0f7c10 */ /* 0x000fca00097fe4ff */
[----:B------:R0:W5:Y:S01]  /*0410*/  LDG.E.U8.CONSTANT R14, desc[UR4][R14.64] ;  /* 0x000000040e0e7981 */ /* 0x000162000c1e9100 */
[----:B------:R-:W-:Y:S01]  /*0420*/  BSSY.RECONVERGENT B0, `(.L_x_51) ;  /* 0x000005f000007945 */ /* 0x000fe20003800200 */
[C---:B----4-:R-:W-:Y:S01]  /*0430*/  FADD R7, R17.reuse, R0 ;  /* 0x0000000011077221 */ /* 0x050fe20000000000 */
[----:B--2---:R-:W-:-:S03]  /*0440*/  FADD R18, R17, R18 ;  /* 0x0000001211127221 */ /* 0x004fc60000000000 */
[----:B---3--:R-:W-:Y:S01]  /*0450*/  FADD R7, R7, R22 ;  /* 0x0000001607077221 */ /* 0x008fe20000000000 */
[----:B------:R-:W-:Y:S01]  /*0460*/  FADD R18, R18, R19 ;  /* 0x0000001312127221 */ /* 0x000fe20000000000 */
[----:B------:R-:W-:-:S04]  /*0470*/  FADD R20, R17, R20 ;  /* 0x0000001411147221 */ /* 0x000fc80000000000 */
[----:B------:R-:W-:Y:S01]  /*0480*/  FSETP.GT.AND P2, PT, R18, R7, PT ;  /* 0x000000071200720b */ /* 0x000fe20003f44000 */
[----:B------:R-:W-:-:S03]  /*0490*/  FADD R21, R20, R21 ;  /* 0x0000001514157221 */ /* 0x000fc60000000000 */
[----:B------:R-:W-:Y:S01]  /*04a0*/  FSEL R0, R18, R7, P2 ;  /* 0x0000000712007208 */ /* 0x000fe20001000000 */
[----:B------:R-:W-:-:S03]  /*04b0*/  FADD R16, R17, R16 ;  /* 0x0000001011107221 */ /* 0x000fc60000000000 */
[----:B------:R-:W-:Y:S01]  /*04c0*/  FSETP.GT.AND P2, PT, R21, R0, PT ;  /* 0x000000001500720b */ /* 0x000fe20003f44000 */
[----:B------:R-:W-:-:S03]  /*04d0*/  FADD R23, R16, R23 ;  /* 0x0000001710177221 */ /* 0x000fc60000000000 */
[----:B------:R-:W-:Y:S02]  /*04e0*/  FSEL R0, R21, R0, P2 ;  /* 0x0000000015007208 */ /* 0x000fe40001000000 */
[----:B------:R-:W-:Y:S02]  /*04f0*/  @P1 FSEL R2, R8, RZ, !P0 ;  /* 0x000000ff08021208 */ /* 0x000fe40004000000 */
[----:B------:R-:W-:-:S03]  /*0500*/  FSETP.GT.AND P0, PT, R23, R0, PT ;  /* 0x000000001700720b */ /* 0x000fc60003f04000 */
[----:B0-----:R-:W-:Y:S01]  /*0510*/  FADD R3, R2, R5 ;  /* 0x0000000502037221 */ /* 0x001fe20000000000 */
[----:B------:R-:W-:-:S04]  /*0520*/  FSEL R0, R23, R0, P0 ;  /* 0x0000000017007208 */ /* 0x000fc80000000000 */
[----:B------:R-:W-:-:S04]  /*0530*/  FSETP.GT.AND P0, PT, R3, R0, PT ;  /* 0x000000000300720b */ /* 0x000fc80003f04000 */
[----:B------:R-:W-:-:S04]  /*0540*/  FSEL R2, R3, R0, P0 ;  /* 0x0000000003027208 */ /* 0x000fc80000000000 */
[----:B-1----:R-:W-:-:S13]  /*0550*/  FSETP.NEU.AND P0, PT, R2, UR6, PT ;  /* 0x0000000602007c0b */ /* 0x002fda000bf0d000 */
[----:B------:R-:W-:Y:S05]  /*0560*/  @!P0 BRA `(.L_x_52) ;  /* 0x0000000400288947 */ /* 0x000fea0003800000 */
[----:B------:R-:W-:Y:S02]  /*0570*/  HFMA2 R0, -RZ, RZ, 0.96630859375, -0.0022525787353515625 ;  /* 0x3bbb989dff007431 */ /* 0x000fe400000001ff */
[--C-:B------:R-:W-:Y:S01]  /*0580*/  FADD R7, R7, -R2.reuse ;  /* 0x8000000207077221 */ /* 0x100fe20000000000 */
[--C-:B------:R-:W-:Y:S01]  /*0590*/  FADD R17, R18, -R2.reuse ;  /* 0x8000000212117221 */ /* 0x100fe20000000000 */
[----:B------:R-:W-:Y:S01]  /*05a0*/  MOV R4, 0x437c0000 ;  /* 0x437c000000047802 */ /* 0x000fe20000000f00 */
[--C-:B------:R-:W-:Y:S01]  /*05b0*/  FADD R9, R21, -R2.reuse ;  /* 0x8000000215097221 */ /* 0x100fe20000000000 */
[----:B------:R-:W-:Y:S01]  /*05c0*/  FADD R15, R23, -R2 ;  /* 0x80000002170f7221 */ /* 0x000fe20000000000 */
[-C--:B------:R-:W-:Y:S01]  /*05d0*/  FFMA.SAT R5, R7, R0.reuse, 0.5 ;  /* 0x3f00000007057423 */ /* 0x080fe20000002000 */
[-C--:B------:R-:W-:Y:S01]  /*05e0*/  FFMA.SAT R11, R17, R0.reuse, 0.5 ;  /* 0x3f000000110b7423 */ /* 0x080fe20000002000 */
[----:B------:R-:W-:Y:S02]  /*05f0*/  FFMA.SAT R19, R9, R0, 0.5 ;  /* 0x3f00000009137423 */ /* 0x000fe40000002000 */
[-C--:B------:R-:W-:Y:S01]  /*0600*/  FFMA.RM R5, R5, R4.reuse, 12582913 ;  /* 0x4b40000105057423 */ /* 0x080fe20000004004 */
[----:B------:R-:W-:-:S03]  /*0610*/  FFMA.RM R6, R11, R4, 12582913 ;  /* 0x4b4000010b067423 */ /* 0x000fc60000004004 */
[----:B------:R-:W-:Y:S01]  /*0620*/  FADD R8, R5, -12583039 ;  /* 0xcb40007f05087421 */ /* 0x000fe20000000000 */
[C---:B------:R-:W-:Y:S01]  /*0630*/  FADD R10, R6.reuse, -12583039 ;  /* 0xcb40007f060a7421 */ /* 0x040fe20000000000 */
[----:B------:R-:W-:Y:S02]  /*0640*/  SHF.L.U32 R6, R6, 0x17, RZ ;  /* 0x0000001706067819 */ /* 0x000fe400000006ff */
[----:B------:R-:W-:Y:S01]  /*0650*/  FFMA R8, R7, 1.4426950216293334961, -R8 ;  /* 0x3fb8aa3b07087823 */ /* 0x000fe20000000808 */
[----:B------:R-:W-:-:S03]  /*0660*/  FFMA R10, R17, 1.4426950216293334961, -R10 ;  /* 0x3fb8aa3b110a7823 */ /* 0x000fc6000000080a */
[----:B------:R-:W-:Y:S01]  /*0670*/  FFMA R11, R7, 1.925963033500011079e-08, R8 ;  /* 0x32a57060070b7823 */ /* 0x000fe20000000008 */
[----:B------:R-:W-:Y:S01]  /*0680*/  FFMA.RM R7, R19, R4, 12582913 ;  /* 0x4b40000113077423 */ /* 0x000fe20000004004 */
[----:B------:R-:W-:Y:S01]  /*0690*/  FFMA.SAT R19, R15, R0, 0.5 ;  /* 0x3f0000000f137423 */ /* 0x000fe20000002000 */
[----:B------:R-:W-:Y:S01]  /*06a0*/  FFMA R8, R17, 1.925963033500011079e-08, R10 ;  /* 0x32a5706011087823 */ /* 0x000fe2000000000a */
[----:B------:R-:W-:Y:S01]  /*06b0*/  FADD R17, R3, -R2 ;  /* 0x8000000203117221 */ /* 0x000fe20000000000 */
[----:B------:R-:W-:Y:S01]  /*06c0*/  FADD R16, R7, -12583039 ;  /* 0xcb40007f07107421 */ /* 0x000fe20000000000 */
[----:B------:R-:W-:Y:S01]  /*06d0*/  FFMA.RM R3, R19, R4, 12582913 ;  /* 0x4b40000113037423 */ /* 0x000fe20000004004 */
[----:B------:R-:W0:Y:S01]  /*06e0*/  MUFU.EX2 R11, R11 ;  /* 0x0000000b000b7308 */ /* 0x000e220000000800 */
[----:B------:R-:W-:Y:S01]  /*06f0*/  FFMA.SAT R19, R17, R0, 0.5 ;  /* 0x3f00000011137423 */ /* 0x000fe20000002000 */
[----:B------:R-:W-:Y:S01]  /*0700*/  FFMA R16, R9, 1.4426950216293334961, -R16 ;  /* 0x3fb8aa3b09107823 */ /* 0x000fe20000000810 */
[----:B------:R-:W-:Y:S01]  /*0710*/  FADD R0, R3, -12583039 ;  /* 0xcb40007f03007421 */ /* 0x000fe20000000000 */
[----:B------:R-:W-:Y:S01]  /*0720*/  SHF.L.U32 R7, R7, 0x17, RZ ;  /* 0x0000001707077819 */ /* 0x000fe200000006ff */
[----:B------:R-:W-:Y:S01]  /*0730*/  FFMA.RM R4, R19, R4, 12582913 ;  /* 0x4b40000113047423 */ /* 0x000fe20000004004 */
[----:B------:R-:W-:Y:S01]  /*0740*/  FFMA R16, R9, 1.925963033500011079e-08, R16 ;  /* 0x32a5706009107823 */ /* 0x000fe20000000010 */
[----:B------:R-:W-:Y:S01]  /*0750*/  FFMA R0, R15, 1.4426950216293334961, -R0 ;  /* 0x3fb8aa3b0f007823 */ /* 0x000fe20000000800 */
[----:B------:R-:W1:Y:S01]  /*0760*/  MUFU.EX2 R8, R8 ;  /* 0x0000000800087308 */ /* 0x000e620000000800 */
[C---:B------:R-:W-:Y:S01]  /*0770*/  FADD R10, R4.reuse, -12583039 ;  /* 0xcb40007f040a7421 */ /* 0x040fe20000000000 */
[----:B------:R-:W-:Y:S01]  /*0780*/  SHF.L.U32 R3, R3, 0x17, RZ ;  /* 0x0000001703037819 */ /* 0x000fe200000006ff */
[----:B------:R-:W-:Y:S01]  /*0790*/  FFMA R15, R15, 1.925963033500011079e-08, R0 ;  /* 0x32a570600f0f7823 */ /* 0x000fe20000000000 */
[----:B------:R-:W-:Y:S01]  /*07a0*/  SHF.L.U32 R0, R5, 0x17, RZ ;  /* 0x0000001705007819 */ /* 0x000fe200000006ff */
[C---:B------:R-:W-:Y:S01]  /*07b0*/  FFMA R10, R17.reuse, 1.4426950216293334961, -R10 ;  /* 0x3fb8aa3b110a7823 */ /* 0x040fe2000000080a */
[----:B------:R-:W-:Y:S01]  /*07c0*/  SHF.L.U32 R4, R4, 0x17, RZ ;  /* 0x0000001704047819 */ /* 0x000fe200000006ff */
[----:B------:R-:W-:Y:S01]  /*07d0*/  HFMA2 R5, -RZ, RZ, 1.5048828125, 33.21875 ;  /* 0x3e055027ff057431 */ /* 0x000fe200000001ff */
[----:B------:R-:W2:Y:S01]  /*07e0*/  MUFU.EX2 R16, R16 ;  /* 0x0000001000107308 */ /* 0x000ea20000000800 */
[----:B------:R-:W-:Y:S01]  /*07f0*/  FFMA R10, R17, 1.925963033500011079e-08, R10 ;  /* 0x32a57060110a7823 */ /* 0x000fe2000000000a */
[----:B0-----:R-:W-:-:S06]  /*0800*/  FFMA R11, R0, R11, RZ ;  /* 0x0000000b000b7223 */ /* 0x001fcc00000000ff */
[----:B------:R-:W0:Y:S01]  /*0810*/  MUFU.EX2 R15, R15 ;  /* 0x0000000f000f7308 */ /* 0x000e220000000800 */
[----:B-1----:R-:W-:-:S07]  /*0820*/  FFMA R6, R6, R8, R11 ;  /* 0x0000000806067223 */ /* 0x002fce000000000b */
[----:B------:R-:W1:Y:S01]  /*0830*/  MUFU.EX2 R10, R10 ;  /* 0x0000000a000a7308 */ /* 0x000e620000000800 */
[----:B--2---:R-:W-:-:S04]  /*0840*/  FFMA R6, R7, R16, R6 ;  /* 0x0000001007067223 */ /* 0x004fc80000000006 */
[----:B0-----:R-:W-:-:S04]  /*0850*/  FFMA R3, R3, R15, R6 ;  /* 0x0000000f03037223 */ /* 0x001fc80000000006 */
[----:B-1----:R-:W-:-:S05]  /*0860*/  FFMA R3, R4, R10, R3 ;  /* 0x0000000a04037223 */ /* 0x002fca0000000003 */
[----:B------:R-:W-:-:S13]  /*0870*/  FSETP.GEU.AND P0, PT, R3, 1.175494350822287508e-38, PT ;  /* 0x008000000300780b */ /* 0x000fda0003f0e000 */
[----:B------:R-:W-:-:S05]  /*0880*/  @!P0 FMUL R3, R3, 8388608 ;  /* 0x4b00000003038820 */ /* 0x000fca0000400000 */
[----:B------:R-:W-:-:S04]  /*0890*/  IADD3 R0, PT, PT, R3, -0x3f2aaaab, RZ ;  /* 0xc0d5555503007810 */ /* 0x000fc80007ffe0ff */
[----:B------:R-:W-:-:S04]  /*08a0*/  LOP3.LUT R4, R0, 0xff800000, RZ, 0xc0, !PT ;  /* 0xff80000000047812 */ /* 0x000fc800078ec0ff */
[----:B------:R-:W-:-:S05]  /*08b0*/  IADD3 R0, PT, PT, R3, -R4, RZ ;  /* 0x8000000403007210 */ /* 0x000fca0007ffe0ff */
[----:B------:R-:W-:Y:S01]  /*08c0*/  FADD R6, R0, -1 ;  /* 0xbf80000000067421 */ /* 0x000fe20000000000 */
[----:B------:R-:W-:Y:S02]  /*08d0*/  FSEL R0, RZ, -23, P0 ;  /* 0xc1b80000ff007808 */ /* 0x000fe40000000000 */
[----:B------:R-:W-:Y:S01]  /*08e0*/  ISETP.GT.U32.AND P0, PT, R3, 0x7f7fffff, PT ;  /* 0x7f7fffff0300780c */ /* 0x000fe20003f04070 */
[----:B------:R-:W-:-:S04]  /*08f0*/  FFMA R5, R6, -R5, 0.14084610342979431152 ;  /* 0x3e1039f606057423 */ /* 0x000fc80000000805 */
[----:B------:R-:W-:-:S04]  /*0900*/  FFMA R5, R6, R5, -0.12148627638816833496 ;  /* 0xbdf8cdcc06057423 */ /* 0x000fc80000000005 */
[----:B------:R-:W-:-:S04]  /*0910*/  FFMA R5, R6, R5, 0.13980610668659210205 ;  /* 0x3e0f295506057423 */ /* 0x000fc80000000005 */
[----:B------:R-:W-:-:S04]  /*0920*/  FFMA R5, R6, R5, -0.16684235632419586182 ;  /* 0xbe2ad8b906057423 */ /* 0x000fc80000000005 */
[----:B------:R-:W-:-:S04]  /*0930*/  FFMA R5, R6, R5, 0.20012299716472625732 ;  /* 0x3e4ced0b06057423 */ /* 0x000fc80000000005 */
[----:B------:R-:W-:-:S04]  /*0940*/  FFMA R5, R6, R5, -0.24999669194221496582 ;  /* 0xbe7fff2206057423 */ /* 0x000fc80000000005 */
[----:B------:R-:W-:-:S04]  /*0950*/  FFMA R5, R6, R5, 0.33333182334899902344 ;  /* 0x3eaaaa7806057423 */ /* 0x000fc80000000005 */
[C---:B------:R-:W-:Y:S01]  /*0960*/  FFMA R7, R6.reuse, R5, -0.5 ;  /* 0xbf00000006077423 */ /* 0x040fe20000000005 */
[----:B------:R-:W-:Y:S02]  /*0970*/  I2FP.F32.S32 R5, R4 ;  /* 0x0000000400057245 */ /* 0x000fe40000201400 */
[----:B------:R-:W-:Y:S01]  /*0980*/  MOV R4, 0x7f800000 ;  /* 0x7f80000000047802 */ /* 0x000fe20000000f00 */
[C---:B------:R-:W-:Y:S02]  /*0990*/  FMUL R7, R6.reuse, R7 ;  /* 0x0000000706077220 */ /* 0x040fe40000400000 */
[----:B------:R-:W-:Y:S02]  /*09a0*/  FFMA R0, R5, 1.1920928955078125e-07, R0 ;  /* 0x3400000005007823 */ /* 0x000fe40000000000 */
[----:B------:R-:W-:-:S04]  /*09b0*/  FFMA R7, R6, R7, R6 ;  /* 0x0000000706077223 */ /* 0x000fc80000000006 */
[----:B------:R-:W-:Y:S01]  /*09c0*/  FFMA R0, R0, 0.69314718246459960938, R7 ;  /* 0x3f31721800007823 */ /* 0x000fe20000000007 */
[C---:B------:R-:W-:Y:S01]  /*09d0*/  @P0 FFMA R0, R3.reuse, R4, +INF ;  /* 0x7f80000003000423 */ /* 0x040fe20000000004 */
[----:B------:R-:W-:-:S04]  /*09e0*/  FSETP.NEU.AND P0, PT, R3, RZ, PT ;  /* 0x000000ff0300720b */ /* 0x000fc80003f0d000 */
[----:B------:R-:W-:-:S05]  /*09f0*/  FSEL R3, R0, -INF , P0 ;  /* 0xff80000000037808 */ /* 0x000fca0000000000 */
[----:B------:R-:W-:-:S07]  /*0a00*/  FADD R2, R2, R3 ;  /* 0x0000000302027221 */ /* 0x000fce0000000000 */
.L_x_52:
[----:B------:R-:W-:Y:S05]  /*0a10*/  BSYNC.RECONVERGENT B0 ;  /* 0x0000000000007941 */ /* 0x000fea0003800200 */
.L_x_51:
[----:B------:R-:W0:Y:S01]  /*0a20*/  LDCU.64 UR6, c[0x4][0x18] ;  /* 0x01000300ff0677ac */ /* 0x000e220008000a00 */
[----:B-----5:R-:W-:Y:S01]  /*0a30*/  IMAD.WIDE.U32 R14, R14, 0x400, RZ ;  /* 0x000004000e0e7825 */ /* 0x020fe200078e00ff */
[----:B------:R-:W1:Y:S02]  /*0a40*/  LDC.64 R6, c[0x0][0x3a0] ;  /* 0x0000e800ff067b82 */ /* 0x000e640000000a00 */
[----:B------:R-:W-:-:S04]  /*0a50*/  LOP3.LUT R13, R14, R13, RZ, 0xfc, !PT ;  /* 0x0000000d0e0d7212 */ /* 0x000fc800078efcff */
[----:B0-----:R-:W-:-:S04]  /*0a60*/  LEA R4, P0, R13, UR6, 0x2 ;  /* 0x000000060d047c11 */ /* 0x001fc8000f8010ff */
[----:B------:R-:W-:-:S06]  /*0a70*/  LEA.HI.X R5, R13, UR7, R15, 0x2, P0 ;  /* 0x000000070d057c11 */ /* 0x000fcc00080f140f */
[----:B------:R-:W2:Y:S01]  /*0a80*/  LDG.E.CONSTANT R5, desc[UR4][R4.64] ;  /* 0x0000000404057981 */ /* 0x000ea2000c1e9900 */
[----:B-1----:R-:W-:-:S04]  /*0a90*/  IMAD.WIDE.U32 R12, R12, 0x4, R6 ;  /* 0x000000040c0c7825 */ /* 0x002fc800078e0006 */
[----:B--2---:R-:W-:-:S05]  /*0aa0*/  FADD R3, R5, R2 ;  /* 0x0000000205037221 */ /* 0x004fca0000000000 */
[----:B------:R-:W-:Y:S01]  /*0ab0*/  STG.E desc[UR4][R12.64], R3 ;  /* 0x000000030c007986 */ /* 0x000fe2000c101904 */
[----:B------:R-:W-:Y:S05]  /*0ac0*/  EXIT ;  /* 0x000000000000794d */ /* 0x000fea0003800000 */
.L_x_50:
[----:B------:R-:W-:-:S13]  /*0ad0*/  ISETP.NE.AND P0, PT, R2, UR6, PT ;  /* 0x0000000602007c0c */ /* 0x000fda000bf05270 */
[----:B------:R-:W-:Y:S05]  /*0ae0*/  @P0 EXIT ;  /* 0x000000000000094d */ /* 0x000fea0003800000 */
[----:B------:R-:W0:Y:S08]  /*0af0*/  LDC.64 R2, c[0x0][0x398] ;  /* 0x0000e600ff027b82 */ /* 0x000e300000000a00 */
[----:B------:R-:W1:Y:S01]  /*0b00*/  LDC.64 R4, c[0x0][0x3a0] ;  /* 0x0000e800ff047b82 */ /* 0x000e620000000a00 */
[----:B0-----:R-:W-:-:S06]  /*0b10*/  IMAD.WIDE.U32 R2, R12, 0x4, R2 ;  /* 0x000000040c027825 */ /* 0x001fcc00078e0002 */
[----:B------:R-:W2:Y:S01]  /*0b20*/  LDG.E.CONSTANT R3, desc[UR4][R2.64] ;  /* 0x0000000402037981 */ /* 0x000ea2000c1e9900 */
[----:B-1----:R-:W-:-:S05]  /*0b30*/  IMAD.WIDE.U32 R4, R12, 0x4, R4 ;  /* 0x000000040c047825 */ /* 0x002fca00078e0004 */
[----:B--2---:R-:W-:Y:S01]  /*0b40*/  STG.E desc[UR4][R4.64], R3 ;  /* 0x0000000304007986 */ /* 0x004fe2000c101904 */
[----:B------:R-:W-:Y:S05]  /*0b50*/  EXIT ;  /* 0x000000000000794d */ /* 0x000fea0003800000 */
.L_x_53:
        /* <DEDUP_REMOVED lines=10> */
.L_x_61:


//--------------------- .text._Z12forward_initPKhiPf --------------------------
	.section	.text._Z12forward_initPKhiPf,"ax",@progbits
	.align	128
        .global         _Z12forward_initPKhiPf
        .type           _Z12forward_initPKhiPf,@function
        .size           _Z12forward_initPKhiPf,(.L_x_62 - _Z12forward_initPKhiPf)
        .other          _Z12forward_initPKhiPf,@"STO_CUDA_ENTRY STV_DEFAULT"
_Z12forward_initPKhiPf:
.text._Z12forward_initPKhiPf:
        /* <DEDUP_REMOVED lines=34> */
.L_x_54:
        /* <DEDUP_REMOVED lines=14> */
.L_x_62:


//--------------------- .nv.shared._Z16viterbi_backwardPKfPKtPtiif --------------------------
	.section	.nv.shared._Z16viterbi_backwardPKfPKtPtiif,"aw",@nobits
	.sectionflags	@""
	.align	4
.nv.shared._Z16viterbi_backwardPKfPKtPtiif:
	.zero		4096


//--------------------- .nv.shared.reserved.0     --------------------------
	.section	.nv.shared.reserved.0,"aw",@nobits
	.weak		__nv_reservedSMEM_offset_0_alias
	.size		__nv_reservedSMEM_offset_0_alias, 0, 64
	.other		__nv_reservedSMEM_offset_0_alias,@"STO_CUDA_RESERVED_SHARED STV_DEFAULT"
__nv_reservedSMEM_offset_0_alias:
	.zero		0
	.zero		64


//--------------------- .nv.global                --------------------------
	.section	.nv.global,"aw",@nobits
	.align	4
.nv.global:
	.type		t_gamma,@object
	.size		t_gamma,(t_synthetic_247 - t_gamma)
t_gamma:
	.zero		4
	.type		t_synthetic_247,@object
	.size		t_synthetic_247,(t_trans2 - t_synthetic_247)
t_synthetic_247:
	.zero		4
	.type		t_trans2,@object
	.size		t_trans2,(t_trans1 - t_trans2)
t_trans2:
	.zero		64
	.type		t_trans1,@object
	.size		t_trans1,(t_initialProb - t_trans1)
t_trans1:
	.zero		16384
	.type		t_initialProb,@object
	.size		t_initialProb,(t_outputProb - t_initialProb)
t_initialProb:
	.zero		65536
	.type		t_outputProb,@object
	.size		t_outputProb,(.L_3 - t_outputProb)
t_outputProb:
	.zero		413696
.L_3:


//--------------------- .nv.shared._Z19forward_log_sum_expPKfPf --------------------------
	.section	.nv.shared._Z19forward_log_sum_expPKfPf,"aw",@nobits
	.sectionflags	@""
	.align	4
.nv.shared._Z19forward_log_sum_expPKfPf:
	.zero		3072


//--------------------- .nv.shared._Z11forward_maxPKfPff --------------------------
	.section	.nv.shared._Z11forward_maxPKfPff,"aw",@nobits
	.sectionflags	@""
	.align	4
.nv.shared._Z11forward_maxPKfPff:
	.zero		3072


//--------------------- .nv.constant0._Z16viterbi_backwardPKfPKtPtiif --------------------------
	.section	.nv.constant0._Z16viterbi_backwardPKfPKtPtiif,"a",@progbits
	.sectionflags	@""
	.align	4
.nv.constant0._Z16viterbi_backwardPKfPKtPtiif:
	.zero		932


//--------------------- .nv.constant0._Z15viterbi_forwardPKhPKiiPfS3_Ptiif --------------------------
	.section	.nv.constant0._Z15viterbi_forwardPKhPKiiPfS3_Ptiif,"a",@progbits
	.sectionflags	@""
	.align	4
.nv.constant0._Z15viterbi_forwardPKhPKiiPfS3_Ptiif:
	.zero		956


//--------------------- .nv.constant0._Z18viterbi_init_batchPKhPKiiPKtPfif --------------------------
	.section	.nv.constant0._Z18viterbi_init_batchPKhPKiiPKtPfif,"a",@progbits
	.sectionflags	@""
	.align	4
.nv.constant0._Z18viterbi_init_batchPKhPKiiPKtPfif:
	.zero		944


//--------------------- .nv.constant0._Z12viterbi_initPKhiPf --------------------------
	.section	.nv.constant0._Z12viterbi_initPKhiPf,"a",@progbits
	.sectionflags	@""
	.align	4
.nv.constant0._Z12viterbi_initPKhiPf:
	.zero		920


//--------------------- .nv.constant0._Z19forward_log_sum_expPKfPf --------------------------
	.section	.nv.constant0._Z19forward_log_sum_expPKfPf,"a",@progbits
	.sectionflags	@""
	.align	4
.nv.constant0._Z19forward_log_sum_expPKfPf:
	.zero		912


//--------------------- .nv.constant0._Z11forward_maxPKfPff --------------------------
	.section	.nv.constant0._Z11forward_maxPKfPff,"a",@progbits
	.sectionflags	@""
	.align	4
.nv.constant0._Z11forward_maxPKfPff:
	.zero		916


//--------------------- .nv.constant0._Z12forward_stepPKhPKiiPKfPfif --------------------------
	.section	.nv.constant0._Z12forward_stepPKhPKiiPKfPfif,"a",@progbits
	.sectionflags	@""
	.align	4
.nv.constant0._Z12forward_stepPKhPKiiPKfPfif:
	.zero		944


//--------------------- .nv.constant0._Z12forward_initPKhiPf --------------------------
	.section	.nv.constant0._Z12forward_initPKhiPf,"a",@progbits
	.sectionflags	@""
	.align	4
.nv.constant0._Z12forward_initPKhiPf:
	.zero		920


//--------------------- SYMBOLS --------------------------

	.type		.nv.reservedSmem.offset0,@object
	.size		.nv.reservedSmem.offset0,0x4
	.type		.nv.reservedSmem.cap,@object
	.size		.nv.reservedSmem.cap,0x4
